// auto-generated by cutlass_sweep.gemm — config: {"arch": "sm_90", "cluster_m": 2, "cluster_n": 1, "dtype": "int8", "dtype_b": "int8", "layout": "nt", "stages": 0, "tile_k": 32, "tile_m": 128, "tile_n": 384}
#include "cutlass/cutlass.h"
#include "cutlass/gemm/collective/collective_builder.hpp"
#include "cutlass/gemm/device/gemm_universal_adapter.h"
#include "cutlass/gemm/kernel/gemm_universal.hpp"
#include "cutlass/epilogue/collective/collective_builder.hpp"

using ElemA = int8_t;
using ElemB = int8_t;
using ElemCD = int8_t;
using Acc  = int32_t;
using TileShape    = cute::Shape<cute::_128, cute::_384, cute::_32>;
using ClusterShape = cute::Shape<cute::_2, cute::_1, cute::_1>;

using CollectiveEpilogue = typename cutlass::epilogue::collective::CollectiveBuilder<
    cutlass::arch::Sm90, cutlass::arch::OpClassTensorOp,
    TileShape, ClusterShape,
    cutlass::epilogue::collective::EpilogueTileAuto,
    Acc, Acc,
    ElemCD, cutlass::layout::RowMajor, 128 / cutlass::sizeof_bits<ElemCD>::value,
    ElemCD, cutlass::layout::RowMajor, 128 / cutlass::sizeof_bits<ElemCD>::value,
    cutlass::epilogue::collective::EpilogueScheduleAuto
  >::CollectiveOp;

using CollectiveMainloop = typename cutlass::gemm::collective::CollectiveBuilder<
    cutlass::arch::Sm90, cutlass::arch::OpClassTensorOp,
    ElemA, cutlass::layout::RowMajor, 128 / cutlass::sizeof_bits<ElemA>::value,
    ElemB, cutlass::layout::ColumnMajor, 128 / cutlass::sizeof_bits<ElemB>::value,
    Acc,
    TileShape, ClusterShape,
    cutlass::gemm::collective::StageCountAutoCarveout<static_cast<int>(sizeof(typename CollectiveEpilogue::SharedStorage))>,
    cutlass::gemm::collective::KernelScheduleAuto
  >::CollectiveOp;

using GemmKernel = cutlass::gemm::kernel::GemmUniversal<
    cute::Shape<int,int,int,int>,
    CollectiveMainloop,
    CollectiveEpilogue
>;
using Gemm = cutlass::gemm::device::GemmUniversalAdapter<GemmKernel>;

// Force the device kernel symbol into the cubin without needing a host main.
auto* _anchor = &cutlass::device_kernel<GemmKernel>;


// ===== COMPILED SASS (sm_90a) =====

	.target	sm_90a

	.elftype	@"ET_EXEC"


//--------------------- .note.nv.tkinfo           --------------------------
	.section	.note.nv.tkinfo,"",@"SHT_NOTE"
	.sectionflags	@"SHF_NOTE_NV_TKINFO"
	.tkinfo
        /*0018*/ 	.word	0x00000002
        /*0030*/ 	.string	""
        /*0030*/ 	.string	"ptxas"
        /*0030*/ 	.string	"Cuda compilation tools, release 13.0, V13.0.88"
        /*0030*/ 	.string	"Build cuda_13.0.r13.0/compiler.36424714_0"
        /*0030*/ 	.string	"-arch sm_90a -m 64 "



//--------------------- .note.nv.cuinfo           --------------------------
	.section	.note.nv.cuinfo,"",@"SHT_NOTE"
	.sectionflags	@"SHF_NOTE_NV_CUINFO"
        /*0018*/ 	.short	0x0002
        /*001a*/ 	.short	0x005a
        /*001c*/ 	.short	0x0082
	.zero		2


//--------------------- .nv.info                  --------------------------
	.section	.nv.info,"",@"SHT_CUDA_INFO"
	.align	4


	//----- nvinfo : EIATTR_REGCOUNT
	.align		4
        /*0000*/ 	.byte	0x04, 0x2f
        /*0002*/ 	.short	(.L_15 - .L_14)
	.align		4
.L_14:
        /*0004*/ 	.word	index@(_ZN7cutlass13device_kernelINS_4gemm6kernel13GemmUniversalIN4cute5tupleIJiiiiEEENS1_10collective13CollectiveMmaINS1_34MainloopSm90TmaGmmaWarpSpecializedILi14ENS5_IJNS4_1CILi2EEENSA_ILi1EEESC_EEENS1_35KernelTmaWarpSpecializedCooperativeEEENS5_IJNSA_ILi128EEENSA_ILi384EEENSA_ILi32EEEEEEaNS5_IJlSC_lEEEaSK_NS4_8TiledMMAINS4_8MMA_AtomIJNS4_4SM904GMMA27MMA_64x192x32_S32S8S8_SS_TNEEEENS4_6LayoutISD_NS5_IJSC_NSA_ILi0EEESS_EEEEENS5_IJNS4_10UnderscoreESV_SV_EEEEENS4_13SM90_TMA_LOADENS4_14ComposedLayoutINS4_7SwizzleILi1ELi4ELi3EEENS4_18smem_ptr_flag_bitsILi8EEENSR_INS5_IJNSA_ILi8EEESI_EEENS5_IJSI_SC_EEEEEEEvNS4_8identityENS4_23SM90_TMA_LOAD_MULTICASTES18_vS19_EENS_8epilogue10collective6detail29Sm90TmaWarpSpecializedAdapterINS1D_15DefaultEpilogueIaSK_SK_NS1C_6thread17LinearCombinationIaLi1EiiLNS1H_9ScaleType4KindE0ELNS_15FloatRoundStyleE2EaEENS1_15EpilogueDefaultEEEEEvvEEEEvNT_6ParamsE)
        /*0008*/ 	.word	0x000000a8


	//----- nvinfo : EIATTR_FRAME_SIZE
	.align		4
.L_15:
        /*000c*/ 	.byte	0x04, 0x11
        /*000e*/ 	.short	(.L_17 - .L_16)
	.align		4
.L_16:
        /*0010*/ 	.word	index@(_ZN7cutlass13device_kernelINS_4gemm6kernel13GemmUniversalIN4cute5tupleIJiiiiEEENS1_10collective13CollectiveMmaINS1_34MainloopSm90TmaGmmaWarpSpecializedILi14ENS5_IJNS4_1CILi2EEENSA_ILi1EEESC_EEENS1_35KernelTmaWarpSpecializedCooperativeEEENS5_IJNSA_ILi128EEENSA_ILi384EEENSA_ILi32EEEEEEaNS5_IJlSC_lEEEaSK_NS4_8TiledMMAINS4_8MMA_AtomIJNS4_4SM904GMMA27MMA_64x192x32_S32S8S8_SS_TNEEEENS4_6LayoutISD_NS5_IJSC_NSA_ILi0EEESS_EEEEENS5_IJNS4_10UnderscoreESV_SV_EEEEENS4_13SM90_TMA_LOADENS4_14ComposedLayoutINS4_7SwizzleILi1ELi4ELi3EEENS4_18smem_ptr_flag_bitsILi8EEENSR_INS5_IJNSA_ILi8EEESI_EEENS5_IJSI_SC_EEEEEEEvNS4_8identityENS4_23SM90_TMA_LOAD_MULTICASTES18_vS19_EENS_8epilogue10collective6detail29Sm90TmaWarpSpecializedAdapterINS1D_15DefaultEpilogueIaSK_SK_NS1C_6thread17LinearCombinationIaLi1EiiLNS1H_9ScaleType4KindE0ELNS_15FloatRoundStyleE2EaEENS1_15EpilogueDefaultEEEEEvvEEEEvNT_6ParamsE)
        /*0014*/ 	.word	0x00000008


	//----- nvinfo : EIATTR_MIN_STACK_SIZE
	.align		4
.L_17:
        /*0018*/ 	.byte	0x04, 0x12
        /*001a*/ 	.short	(.L_19 - .L_18)
	.align		4
.L_18:
        /*001c*/ 	.word	index@(_ZN7cutlass13device_kernelINS_4gemm6kernel13GemmUniversalIN4cute5tupleIJiiiiEEENS1_10collective13CollectiveMmaINS1_34MainloopSm90TmaGmmaWarpSpecializedILi14ENS5_IJNS4_1CILi2EEENSA_ILi1EEESC_EEENS1_35KernelTmaWarpSpecializedCooperativeEEENS5_IJNSA_ILi128EEENSA_ILi384EEENSA_ILi32EEEEEEaNS5_IJlSC_lEEEaSK_NS4_8TiledMMAINS4_8MMA_AtomIJNS4_4SM904GMMA27MMA_64x192x32_S32S8S8_SS_TNEEEENS4_6LayoutISD_NS5_IJSC_NSA_ILi0EEESS_EEEEENS5_IJNS4_10UnderscoreESV_SV_EEEEENS4_13SM90_TMA_LOADENS4_14ComposedLayoutINS4_7SwizzleILi1ELi4ELi3EEENS4_18smem_ptr_flag_bitsILi8EEENSR_INS5_IJNSA_ILi8EEESI_EEENS5_IJSI_SC_EEEEEEEvNS4_8identityENS4_23SM90_TMA_LOAD_MULTICASTES18_vS19_EENS_8epilogue10collective6detail29Sm90TmaWarpSpecializedAdapterINS1D_15DefaultEpilogueIaSK_SK_NS1C_6thread17LinearCombinationIaLi1EiiLNS1H_9ScaleType4KindE0ELNS_15FloatRoundStyleE2EaEENS1_15EpilogueDefaultEEEEEvvEEEEvNT_6ParamsE)
        /*0020*/ 	.word	0x00000008
.L_19:


//--------------------- .nv.compat                --------------------------
	.section	.nv.compat,"",@"SHT_CUDA_COMPAT_INFO"
	.align	4
        /*0000*/ 	.byte	0x02, 0x09, 0x01, 0x00, 0x02, 0x02, 0x04, 0x00, 0x02, 0x05, 0x05, 0x00, 0x03, 0x07, 0x01, 0x01
        /*0010*/ 	.byte	0x02, 0x03, 0x01, 0x00, 0x02, 0x06, 0x01, 0x00, 0x04, 0x0b, 0x08, 0x00, 0x00, 0x00, 0x00, 0x00
        /*0020*/ 	.byte	0x00, 0x00, 0x00, 0x00


//--------------------- .nv.info._ZN7cutlass13device_kernelINS_4gemm6kernel13GemmUniversalIN4cute5tupleIJiiiiEEENS1_10collective13CollectiveMmaINS1_34MainloopSm90TmaGmmaWarpSpecializedILi14ENS5_IJNS4_1CILi2EEENSA_ILi1EEESC_EEENS1_35KernelTmaWarpSpecializedCooperativeEEENS5_IJNSA_ILi128EEENSA_ILi384EEENSA_ILi32EEEEEEaNS5_IJlSC_lEEEaSK_NS4_8TiledMMAINS4_8MMA_AtomIJNS4_4SM904GMMA27MMA_64x192x32_S32S8S8_SS_TNEEEENS4_6LayoutISD_NS5_IJSC_NSA_ILi0EEESS_EEEEENS5_IJNS4_10UnderscoreESV_SV_EEEEENS4_13SM90_TMA_LOADENS4_14ComposedLayoutINS4_7SwizzleILi1ELi4ELi3EEENS4_18smem_ptr_flag_bitsILi8EEENSR_INS5_IJNSA_ILi8EEESI_EEENS5_IJSI_SC_EEEEEEEvNS4_8identityENS4_23SM90_TMA_LOAD_MULTICASTES18_vS19_EENS_8epilogue10collective6detail29Sm90TmaWarpSpecializedAdapterINS1D_15DefaultEpilogueIaSK_SK_NS1C_6thread17LinearCombinationIaLi1EiiLNS1H_9ScaleType4KindE0ELNS_15FloatRoundStyleE2EaEENS1_15EpilogueDefaultEEEEEvvEEEEvNT_6ParamsE --------------------------
	.section	.nv.info._ZN7cutlass13device_kernelINS_4gemm6kernel13GemmUniversalIN4cute5tupleIJiiiiEEENS1_10collective13CollectiveMmaINS1_34MainloopSm90TmaGmmaWarpSpecializedILi14ENS5_IJNS4_1CILi2EEENSA_ILi1EEESC_EEENS1_35KernelTmaWarpSpecializedCooperativeEEENS5_IJNSA_ILi128EEENSA_ILi384EEENSA_ILi32EEEEEEaNS5_IJlSC_lEEEaSK_NS4_8TiledMMAINS4_8MMA_AtomIJNS4_4SM904GMMA27MMA_64x192x32_S32S8S8_SS_TNEEEENS4_6LayoutISD_NS5_IJSC_NSA_ILi0EEESS_EEEEENS5_IJNS4_10UnderscoreESV_SV_EEEEENS4_13SM90_TMA_LOADENS4_14ComposedLayoutINS4_7SwizzleILi1ELi4ELi3EEENS4_18smem_ptr_flag_bitsILi8EEENSR_INS5_IJNSA_ILi8EEESI_EEENS5_IJSI_SC_EEEEEEEvNS4_8identityENS4_23SM90_TMA_LOAD_MULTICASTES18_vS19_EENS_8epilogue10collective6detail29Sm90TmaWarpSpecializedAdapterINS1D_15DefaultEpilogueIaSK_SK_NS1C_6thread17LinearCombinationIaLi1EiiLNS1H_9ScaleType4KindE0ELNS_15FloatRoundStyleE2EaEENS1_15EpilogueDefaultEEEEEvvEEEEvNT_6ParamsE,"",@"SHT_CUDA_INFO"
	.sectionflags	@""
	.align	4


	//----- nvinfo : EIATTR_CUDA_API_VERSION
	.align		4
        /*0000*/ 	.byte	0x04, 0x37
        /*0002*/ 	.short	(.L_21 - .L_20)
.L_20:
        /*0004*/ 	.word	0x00000082


	//----- nvinfo : EIATTR_KPARAM_INFO
	.align		4
.L_21:
        /*0008*/ 	.byte	0x04, 0x17
        /*000a*/ 	.short	(.L_23 - .L_22)
.L_22:
        /*000c*/ 	.word	0x00000000
        /*0010*/ 	.short	0x0000
        /*0012*/ 	.short	0x0070
        /*0014*/ 	.byte	0x00, 0xf0, 0x01, 0x10


	//----- nvinfo : EIATTR_SPARSE_MMA_MASK
	.align		4
.L_23:
        /*0018*/ 	.byte	0x03, 0x50
        /*001a*/ 	.short	0x0000


	//----- nvinfo : EIATTR_MAXREG_COUNT
	.align		4
        /*001c*/ 	.byte	0x03, 0x1b
        /*001e*/ 	.short	0x00a8


	//----- nvinfo : EIATTR_NUM_BARRIERS
	.align		4
        /*0020*/ 	.byte	0x02, 0x4c
        /*0022*/ 	.byte	0x01
	.zero		1


	//----- nvinfo : EIATTR_EXTERNS
	.align		4
        /*0024*/ 	.byte	0x04, 0x0f
        /*0026*/ 	.short	(.L_25 - .L_24)


	//   ....[0]....
	.align		4
.L_24:
        /*0028*/ 	.word	index@(__assertfail)


	//----- nvinfo : EIATTR_ANNOTATIONS
	.align		4
.L_25:
        /*002c*/ 	.byte	0x04, 0x55
        /*002e*/ 	.short	(.L_27 - .L_26)


	//   ....[0]....
.L_26:
        /*0030*/ 	.word	0x00000001
        /*0034*/ 	.byte	0x30, 0x0b, 0x00, 0x00, 0x01, 0x00, 0x00, 0x00, 0x40, 0x10, 0x00, 0x00, 0x01, 0x00, 0x00, 0x00
        /*0044*/ 	.byte	0x70, 0x1d, 0x00, 0x00, 0x01, 0x00, 0x00, 0x00, 0x80, 0xbf, 0x00, 0x00, 0x01, 0x00, 0x00, 0x00
        /*0054*/ 	.byte	0x60, 0xc5, 0x00, 0x00


	//----- nvinfo : EIATTR_MERCURY_ISA_VERSION
	.align		4
.L_27:
        /*0058*/ 	.byte	0x03, 0x5f
        /*005a*/ 	.short	0x0101


	//----- nvinfo : EIATTR_INT_WARP_WIDE_INSTR_OFFSETS
	.align		4
        /*005c*/ 	.byte	0x04, 0x31
        /*005e*/ 	.short	(.L_29 - .L_28)


	//   ....[0]....
.L_28:
        /*0060*/ 	.word	0x000005f0


	//   ....[1]....
        /*0064*/ 	.word	0x00000610


	//   ....[2]....
        /*0068*/ 	.word	0x000007d0


	//----- nvinfo : EIATTR_COOP_GROUP_MASK_REGIDS
	.align		4
.L_29:
        /*006c*/ 	.byte	0x04, 0x29
        /*006e*/ 	.short	(.L_31 - .L_30)


	//   ....[0]....
.L_30:
        /*0070*/ 	.word	0xffffffff


	//   ....[1]....
        /*0074*/ 	.word	0xffffffff


	//   ....[2]....
        /*0078*/ 	.word	0xffffffff


	//   ....[3]....
        /*007c*/ 	.word	0xffffffff


	//   ....[4]....
        /*0080*/ 	.word	0xffffffff


	//   ....[5]....
        /*0084*/ 	.word	0xffffffff


	//----- nvinfo : EIATTR_COOP_GROUP_INSTR_OFFSETS
	.align		4
.L_31:
        /*0088*/ 	.byte	0x04, 0x28
        /*008a*/ 	.short	(.L_33 - .L_32)


	//   ....[0]....
.L_32:
        /*008c*/ 	.word	0x00000070


	//   ....[1]....
        /*0090*/ 	.word	0x00000080


	//   ....[2]....
        /*0094*/ 	.word	0x00000140


	//   ....[3]....
        /*0098*/ 	.word	0x00000450


	//   ....[4]....
        /*009c*/ 	.word	0x00000970


	//   ....[5]....
        /*00a0*/ 	.word	0x00001410


	//----- nvinfo : EIATTR_REG_RECONFIG
	.align		4
.L_33:
        /*00a4*/ 	.byte	0x01, 0x54
	.zero		2


	//----- nvinfo : EIATTR_SYSCALL_OFFSETS
	.align		4
        /*00a8*/ 	.byte	0x04, 0x46
        /*00aa*/ 	.short	(.L_35 - .L_34)


	//   ....[0]....
.L_34:
        /*00ac*/ 	.word	0x000015c0


	//----- nvinfo : EIATTR_MBARRIER_INSTR_OFFSETS
	.align		4
.L_35:
        /*00b0*/ 	.byte	0x04, 0x39
        /*00b2*/ 	.short	(.L_37 - .L_36)


	//   ....[0]....
.L_36:
        /*00b4*/ 	.word	0x00000260
        /*00b8*/ 	.word	0x000000ff
        /*00bc*/ 	.word	0x00000000
        /*00c0*/ 	.short	0x0100
        /*00c2*/ 	.byte	0x08
	.zero		1


	//   ....[1]....
        /*00c4*/ 	.word	0x00000270
        /*00c8*/ 	.word	0x000000ff
        /*00cc*/ 	.word	0x00000070
        /*00d0*/ 	.short	0x0100
        /*00d2*/ 	.byte	0x08
	.zero		1


	//   ....[2]....
        /*00d4*/ 	.word	0x00000280
        /*00d8*/ 	.word	0x000000ff
        /*00dc*/ 	.word	0x00000008
        /*00e0*/ 	.short	0x0100
        /*00e2*/ 	.byte	0x08
	.zero		1


	//   ....[3]....
        /*00e4*/ 	.word	0x00000290
        /*00e8*/ 	.word	0x000000ff
        /*00ec*/ 	.word	0x00000078
        /*00f0*/ 	.short	0x0100
        /*00f2*/ 	.byte	0x08
	.zero		1


	//   ....[4]....
        /*00f4*/ 	.word	0x000002a0
        /*00f8*/ 	.word	0x000000ff
        /*00fc*/ 	.word	0x00000010
        /*0100*/ 	.short	0x0100
        /*0102*/ 	.byte	0x08
	.zero		1


	//   ....[5]....
        /*0104*/ 	.word	0x000002b0
        /*0108*/ 	.word	0x000000ff
        /*010c*/ 	.word	0x00000080
        /*0110*/ 	.short	0x0100
        /*0112*/ 	.byte	0x08
	.zero		1


	//   ....[6]....
        /*0114*/ 	.word	0x000002c0
        /*0118*/ 	.word	0x000000ff
        /*011c*/ 	.word	0x00000018
        /*0120*/ 	.short	0x0100
        /*0122*/ 	.byte	0x08
	.zero		1


	//   ....[7]....
        /*0124*/ 	.word	0x000002d0
        /*0128*/ 	.word	0x000000ff
        /*012c*/ 	.word	0x00000088
        /*0130*/ 	.short	0x0100
        /*0132*/ 	.byte	0x08
	.zero		1


	//   ....[8]....
        /*0134*/ 	.word	0x000002e0
        /*0138*/ 	.word	0x000000ff
        /*013c*/ 	.word	0x00000020
        /*0140*/ 	.short	0x0100
        /*0142*/ 	.byte	0x08
	.zero		1


	//   ....[9]....
        /*0144*/ 	.word	0x000002f0
        /*0148*/ 	.word	0x000000ff
        /*014c*/ 	.word	0x00000090
        /*0150*/ 	.short	0x0100
        /*0152*/ 	.byte	0x08
	.zero		1


	//   ....[10]....
        /*0154*/ 	.word	0x00000300
        /*0158*/ 	.word	0x000000ff
        /*015c*/ 	.word	0x00000028
        /*0160*/ 	.short	0x0100
        /*0162*/ 	.byte	0x08
	.zero		1


	//   ....[11]....
        /*0164*/ 	.word	0x00000310
        /*0168*/ 	.word	0x000000ff
        /*016c*/ 	.word	0x00000098
        /*0170*/ 	.short	0x0100
        /*0172*/ 	.byte	0x08
	.zero		1


	//   ....[12]....
        /*0174*/ 	.word	0x00000320
        /*0178*/ 	.word	0x000000ff
        /*017c*/ 	.word	0x00000030
        /*0180*/ 	.short	0x0100
        /*0182*/ 	.byte	0x08
	.zero		1


	//   ....[13]....
        /*0184*/ 	.word	0x00000330
        /*0188*/ 	.word	0x000000ff
        /*018c*/ 	.word	0x000000a0
        /*0190*/ 	.short	0x0100
        /*0192*/ 	.byte	0x08
	.zero		1


	//   ....[14]....
        /*0194*/ 	.word	0x00000340
        /*0198*/ 	.word	0x000000ff
        /*019c*/ 	.word	0x00000038
        /*01a0*/ 	.short	0x0100
        /*01a2*/ 	.byte	0x08
	.zero		1


	//   ....[15]....
        /*01a4*/ 	.word	0x00000350
        /*01a8*/ 	.word	0x000000ff
        /*01ac*/ 	.word	0x000000a8
        /*01b0*/ 	.short	0x0100
        /*01b2*/ 	.byte	0x08
	.zero		1


	//   ....[16]....
        /*01b4*/ 	.word	0x00000360
        /*01b8*/ 	.word	0x000000ff
        /*01bc*/ 	.word	0x00000040
        /*01c0*/ 	.short	0x0100
        /*01c2*/ 	.byte	0x08
	.zero		1


	//   ....[17]....
        /*01c4*/ 	.word	0x00000370
        /*01c8*/ 	.word	0x000000ff
        /*01cc*/ 	.word	0x000000b0
        /*01d0*/ 	.short	0x0100
        /*01d2*/ 	.byte	0x08
	.zero		1


	//   ....[18]....
        /*01d4*/ 	.word	0x00000380
        /*01d8*/ 	.word	0x000000ff
        /*01dc*/ 	.word	0x00000048
        /*01e0*/ 	.short	0x0100
        /*01e2*/ 	.byte	0x08
	.zero		1


	//   ....[19]....
        /*01e4*/ 	.word	0x00000390
        /*01e8*/ 	.word	0x000000ff
        /*01ec*/ 	.word	0x000000b8
        /*01f0*/ 	.short	0x0100
        /*01f2*/ 	.byte	0x08
	.zero		1


	//   ....[20]....
        /*01f4*/ 	.word	0x000003a0
        /*01f8*/ 	.word	0x000000ff
        /*01fc*/ 	.word	0x00000050
        /*0200*/ 	.short	0x0100
        /*0202*/ 	.byte	0x08
	.zero		1


	//   ....[21]....
        /*0204*/ 	.word	0x000003b0
        /*0208*/ 	.word	0x000000ff
        /*020c*/ 	.word	0x000000c0
        /*0210*/ 	.short	0x0100
        /*0212*/ 	.byte	0x08
	.zero		1


	//   ....[22]....
        /*0214*/ 	.word	0x000003c0
        /*0218*/ 	.word	0x000000ff
        /*021c*/ 	.word	0x00000058
        /*0220*/ 	.short	0x0100
        /*0222*/ 	.byte	0x08
	.zero		1


	//   ....[23]....
        /*0224*/ 	.word	0x000003d0
        /*0228*/ 	.word	0x000000ff
        /*022c*/ 	.word	0x000000c8
        /*0230*/ 	.short	0x0100
        /*0232*/ 	.byte	0x08
	.zero		1


	//   ....[24]....
        /*0234*/ 	.word	0x000003e0
        /*0238*/ 	.word	0x000000ff
        /*023c*/ 	.word	0x00000060
        /*0240*/ 	.short	0x0100
        /*0242*/ 	.byte	0x08
	.zero		1


	//   ....[25]....
        /*0244*/ 	.word	0x000003f0
        /*0248*/ 	.word	0x000000ff
        /*024c*/ 	.word	0x000000d0
        /*0250*/ 	.short	0x0100
        /*0252*/ 	.byte	0x08
	.zero		1


	//   ....[26]....
        /*0254*/ 	.word	0x00000400
        /*0258*/ 	.word	0x000000ff
        /*025c*/ 	.word	0x00000068
        /*0260*/ 	.short	0x0100
        /*0262*/ 	.byte	0x08
	.zero		1


	//   ....[27]....
        /*0264*/ 	.word	0x00000410
        /*0268*/ 	.word	0x000000ff
        /*026c*/ 	.word	0x000000d8
        /*0270*/ 	.short	0x0100
        /*0272*/ 	.byte	0x08
	.zero		1


	//   ....[28]....
        /*0274*/ 	.word	0x00000860
        /*0278*/ 	.word	0x000000ff
        /*027c*/ 	.word	0x000000f0
        /*0280*/ 	.short	0x0100
        /*0282*/ 	.byte	0x06
	.zero		1


	//   ....[29]....
        /*0284*/ 	.word	0x00000900
        /*0288*/ 	.word	0x000000ff
        /*028c*/ 	.word	0x000000f8
        /*0290*/ 	.short	0x0100
        /*0292*/ 	.byte	0x06
	.zero		1


	//   ....[30]....
        /*0294*/ 	.word	0x00001690
        /*0298*/ 	.word	0x00000003
        /*029c*/ 	.word	0x00000000
        /*02a0*/ 	.short	0x010a
        /*02a2*/ 	.byte	0x3f
	.zero		1


	//   ....[31]....
        /*02a4*/ 	.word	0x000016d0
        /*02a8*/ 	.word	0x00000003
        /*02ac*/ 	.word	0x00000000
        /*02b0*/ 	.short	0x010a
        /*02b2*/ 	.byte	0x3f
	.zero		1


	//   ....[32]....
        /*02b4*/ 	.word	0x00001980
        /*02b8*/ 	.word	0x00000005
        /*02bc*/ 	.word	0x00000000
        /*02c0*/ 	.short	0x010a
        /*02c2*/ 	.byte	0x3f
	.zero		1


	//   ....[33]....
        /*02c4*/ 	.word	0x000019c0
        /*02c8*/ 	.word	0x00000005
        /*02cc*/ 	.word	0x00000000
        /*02d0*/ 	.short	0x010a
        /*02d2*/ 	.byte	0x3f
	.zero		1


	//   ....[34]....
        /*02d4*/ 	.word	0x00001b00
        /*02d8*/ 	.word	0x00000005
        /*02dc*/ 	.word	0x00000000
        /*02e0*/ 	.short	0x0101
        /*02e2*/ 	.byte	0x3f
	.zero		1


	//   ....[35]....
        /*02e4*/ 	.word	0x00001d30
        /*02e8*/ 	.word	0x00000003
        /*02ec*/ 	.word	0x00000000
        /*02f0*/ 	.short	0x0101
        /*02f2*/ 	.byte	0x3f
	.zero		1


	//   ....[36]....
        /*02f4*/ 	.word	0x0000ceb0
        /*02f8*/ 	.word	0x00000014
        /*02fc*/ 	.word	0x00000070
        /*0300*/ 	.short	0x010a
        /*0302*/ 	.byte	0x3f
	.zero		1


	//   ....[37]....
        /*0304*/ 	.word	0x0000d230
        /*0308*/ 	.word	0x0000000a
        /*030c*/ 	.word	0x000000f8
        /*0310*/ 	.short	0x0101
        /*0312*/ 	.byte	0x3f
	.zero		1


	//   ....[38]....
        /*0314*/ 	.word	0x0000d9c0
        /*0318*/ 	.word	0x00000007
        /*031c*/ 	.word	0x00000000
        /*0320*/ 	.short	0x010a
        /*0322*/ 	.byte	0x3f
	.zero		1


	//   ....[39]....
        /*0324*/ 	.word	0x0000da40
        /*0328*/ 	.word	0x00000008
        /*032c*/ 	.word	0x00000000
        /*0330*/ 	.short	0x010a
        /*0332*/ 	.byte	0x3f
	.zero		1


	//   ....[40]....
        /*0334*/ 	.word	0x0000dad0
        /*0338*/ 	.word	0x00000009
        /*033c*/ 	.word	0x00000000
        /*0340*/ 	.short	0x010a
        /*0342*/ 	.byte	0x3f
	.zero		1


	//   ....[41]....
        /*0344*/ 	.word	0x0000db60
        /*0348*/ 	.word	0x00000008
        /*034c*/ 	.word	0x00000000
        /*0350*/ 	.short	0x010a
        /*0352*/ 	.byte	0x3f
	.zero		1


	//   ....[42]....
        /*0354*/ 	.word	0x0000dbf0
        /*0358*/ 	.word	0x00000009
        /*035c*/ 	.word	0x00000000
        /*0360*/ 	.short	0x010a
        /*0362*/ 	.byte	0x3f
	.zero		1


	//   ....[43]....
        /*0364*/ 	.word	0x0000dc80
        /*0368*/ 	.word	0x00000008
        /*036c*/ 	.word	0x00000000
        /*0370*/ 	.short	0x010a
        /*0372*/ 	.byte	0x3f
	.zero		1


	//   ....[44]....
        /*0374*/ 	.word	0x0000dd10
        /*0378*/ 	.word	0x00000009
        /*037c*/ 	.word	0x00000000
        /*0380*/ 	.short	0x010a
        /*0382*/ 	.byte	0x3f
	.zero		1


	//   ....[45]....
        /*0384*/ 	.word	0x0000dda0
        /*0388*/ 	.word	0x00000008
        /*038c*/ 	.word	0x00000000
        /*0390*/ 	.short	0x010a
        /*0392*/ 	.byte	0x3f
	.zero		1


	//   ....[46]....
        /*0394*/ 	.word	0x0000de30
        /*0398*/ 	.word	0x00000009
        /*039c*/ 	.word	0x00000000
        /*03a0*/ 	.short	0x010a
        /*03a2*/ 	.byte	0x3f
	.zero		1


	//   ....[47]....
        /*03a4*/ 	.word	0x0000dec0
        /*03a8*/ 	.word	0x00000008
        /*03ac*/ 	.word	0x00000000
        /*03b0*/ 	.short	0x010a
        /*03b2*/ 	.byte	0x3f
	.zero		1


	//   ....[48]....
        /*03b4*/ 	.word	0x0000df50
        /*03b8*/ 	.word	0x00000009
        /*03bc*/ 	.word	0x00000000
        /*03c0*/ 	.short	0x010a
        /*03c2*/ 	.byte	0x3f
	.zero		1


	//   ....[49]....
        /*03c4*/ 	.word	0x0000dfe0
        /*03c8*/ 	.word	0x00000008
        /*03cc*/ 	.word	0x00000000
        /*03d0*/ 	.short	0x010a
        /*03d2*/ 	.byte	0x3f
	.zero		1


	//   ....[50]....
        /*03d4*/ 	.word	0x0000e070
        /*03d8*/ 	.word	0x0000000b
        /*03dc*/ 	.word	0x00000000
        /*03e0*/ 	.short	0x010a
        /*03e2*/ 	.byte	0x3f
	.zero		1


	//   ....[51]....
        /*03e4*/ 	.word	0x0000e100
        /*03e8*/ 	.word	0x00000003
        /*03ec*/ 	.word	0x00000000
        /*03f0*/ 	.short	0x010a
        /*03f2*/ 	.byte	0x3f
	.zero		1


	//   ....[52]....
        /*03f4*/ 	.word	0x0000e160
        /*03f8*/ 	.word	0x00000003
        /*03fc*/ 	.word	0x00000000
        /*0400*/ 	.short	0x010a
        /*0402*/ 	.byte	0x3f
	.zero		1


	//   ....[53]....
        /*0404*/ 	.word	0x0000e1b0
        /*0408*/ 	.word	0x00000005
        /*040c*/ 	.word	0x00000000
        /*0410*/ 	.short	0x010a
        /*0412*/ 	.byte	0x3f
	.zero		1


	//   ....[54]....
        /*0414*/ 	.word	0x0000e280
        /*0418*/ 	.word	0x00000014
        /*041c*/ 	.word	0x00000070
        /*0420*/ 	.short	0x010a
        /*0422*/ 	.byte	0x3f
	.zero		1


	//   ....[55]....
        /*0424*/ 	.word	0x0000e350
        /*0428*/ 	.word	0x00000007
        /*042c*/ 	.word	0x00000000
        /*0430*/ 	.short	0x010a
        /*0432*/ 	.byte	0x3f
	.zero		1


	//   ....[56]....
        /*0434*/ 	.word	0x0000e3a0
        /*0438*/ 	.word	0x00000008
        /*043c*/ 	.word	0x00000000
        /*0440*/ 	.short	0x010a
        /*0442*/ 	.byte	0x3f
	.zero		1


	//   ....[57]....
        /*0444*/ 	.word	0x0000e3f0
        /*0448*/ 	.word	0x00000009
        /*044c*/ 	.word	0x00000000
        /*0450*/ 	.short	0x010a
        /*0452*/ 	.byte	0x3f
	.zero		1


	//   ....[58]....
        /*0454*/ 	.word	0x0000e440
        /*0458*/ 	.word	0x00000008
        /*045c*/ 	.word	0x00000000
        /*0460*/ 	.short	0x010a
        /*0462*/ 	.byte	0x3f
	.zero		1


	//   ....[59]....
        /*0464*/ 	.word	0x0000e490
        /*0468*/ 	.word	0x00000009
        /*046c*/ 	.word	0x00000000
        /*0470*/ 	.short	0x010a
        /*0472*/ 	.byte	0x3f
	.zero		1


	//   ....[60]....
        /*0474*/ 	.word	0x0000e4e0
        /*0478*/ 	.word	0x00000008
        /*047c*/ 	.word	0x00000000
        /*0480*/ 	.short	0x010a
        /*0482*/ 	.byte	0x3f
	.zero		1


	//   ....[61]....
        /*0484*/ 	.word	0x0000e530
        /*0488*/ 	.word	0x00000009
        /*048c*/ 	.word	0x00000000
        /*0490*/ 	.short	0x010a
        /*0492*/ 	.byte	0x3f
	.zero		1


	//   ....[62]....
        /*0494*/ 	.word	0x0000e580
        /*0498*/ 	.word	0x00000008
        /*049c*/ 	.word	0x00000000
        /*04a0*/ 	.short	0x010a
        /*04a2*/ 	.byte	0x3f
	.zero		1


	//   ....[63]....
        /*04a4*/ 	.word	0x0000e5d0
        /*04a8*/ 	.word	0x00000009
        /*04ac*/ 	.word	0x00000000
        /*04b0*/ 	.short	0x010a
        /*04b2*/ 	.byte	0x3f
	.zero		1


	//   ....[64]....
        /*04b4*/ 	.word	0x0000e620
        /*04b8*/ 	.word	0x00000008
        /*04bc*/ 	.word	0x00000000
        /*04c0*/ 	.short	0x010a
        /*04c2*/ 	.byte	0x3f
	.zero		1


	//   ....[65]....
        /*04c4*/ 	.word	0x0000e670
        /*04c8*/ 	.word	0x00000009
        /*04cc*/ 	.word	0x00000000
        /*04d0*/ 	.short	0x010a
        /*04d2*/ 	.byte	0x3f
	.zero		1


	//   ....[66]....
        /*04d4*/ 	.word	0x0000e6c0
        /*04d8*/ 	.word	0x00000008
        /*04dc*/ 	.word	0x00000000
        /*04e0*/ 	.short	0x010a
        /*04e2*/ 	.byte	0x3f
	.zero		1


	//   ....[67]....
        /*04e4*/ 	.word	0x0000e710
        /*04e8*/ 	.word	0x0000000b
        /*04ec*/ 	.word	0x00000000
        /*04f0*/ 	.short	0x010a
        /*04f2*/ 	.byte	0x3f
	.zero		1


	//----- nvinfo : EIATTR_NUM_MBARRIERS
	.align		4
.L_37:
        /*04f4*/ 	.byte	0x03, 0x38
        /*04f6*/ 	.short	0x001e


	//----- nvinfo : EIATTR_EXIT_INSTR_OFFSETS
	.align		4
        /*04f8*/ 	.byte	0x04, 0x1c
        /*04fa*/ 	.short	(.L_39 - .L_38)


	//   ....[0]....
.L_38:
        /*04fc*/ 	.word	0x00000ad0


	//   ....[1]....
        /*0500*/ 	.word	0x00001330


	//   ....[2]....
        /*0504*/ 	.word	0x0000c590


	//   ....[3]....
        /*0508*/ 	.word	0x0000cb20


	//   ....[4]....
        /*050c*/ 	.word	0x0000e150


	//----- nvinfo : EIATTR_MAX_THREADS
	.align		4
.L_39:
        /*0510*/ 	.byte	0x04, 0x05
        /*0512*/ 	.short	(.L_41 - .L_40)
.L_40:
        /*0514*/ 	.word	0x00000180
        /*0518*/ 	.word	0x00000001
        /*051c*/ 	.word	0x00000001


	//----- nvinfo : EIATTR_CRS_STACK_SIZE
	.align		4
.L_41:
        /*0520*/ 	.byte	0x04, 0x1e
        /*0522*/ 	.short	(.L_43 - .L_42)
.L_42:
        /*0524*/ 	.word	0x00000000


	//----- nvinfo : EIATTR_CBANK_PARAM_SIZE
	.align		4
.L_43:
        /*0528*/ 	.byte	0x03, 0x19
        /*052a*/ 	.short	0x0470


	//----- nvinfo : EIATTR_PARAM_CBANK
	.align		4
        /*052c*/ 	.byte	0x04, 0x0a
        /*052e*/ 	.short	(.L_45 - .L_44)
	.align		4
.L_44:
        /*0530*/ 	.word	index@(.nv.constant0._ZN7cutlass13device_kernelINS_4gemm6kernel13GemmUniversalIN4cute5tupleIJiiiiEEENS1_10collective13CollectiveMmaINS1_34MainloopSm90TmaGmmaWarpSpecializedILi14ENS5_IJNS4_1CILi2EEENSA_ILi1EEESC_EEENS1_35KernelTmaWarpSpecializedCooperativeEEENS5_IJNSA_ILi128EEENSA_ILi384EEENSA_ILi32EEEEEEaNS5_IJlSC_lEEEaSK_NS4_8TiledMMAINS4_8MMA_AtomIJNS4_4SM904GMMA27MMA_64x192x32_S32S8S8_SS_TNEEEENS4_6LayoutISD_NS5_IJSC_NSA_ILi0EEESS_EEEEENS5_IJNS4_10UnderscoreESV_SV_EEEEENS4_13SM90_TMA_LOADENS4_14ComposedLayoutINS4_7SwizzleILi1ELi4ELi3EEENS4_18smem_ptr_flag_bitsILi8EEENSR_INS5_IJNSA_ILi8EEESI_EEENS5_IJSI_SC_EEEEEEEvNS4_8identityENS4_23SM90_TMA_LOAD_MULTICASTES18_vS19_EENS_8epilogue10collective6detail29Sm90TmaWarpSpecializedAdapterINS1D_15DefaultEpilogueIaSK_SK_NS1C_6thread17LinearCombinationIaLi1EiiLNS1H_9ScaleType4KindE0ELNS_15FloatRoundStyleE2EaEENS1_15EpilogueDefaultEEEEEvvEEEEvNT_6ParamsE)
        /*0534*/ 	.short	0x0210
        /*0536*/ 	.short	0x0470


	//----- nvinfo : EIATTR_SW_WAR
	.align		4
.L_45:
        /*0538*/ 	.byte	0x04, 0x36
        /*053a*/ 	.short	(.L_47 - .L_46)
.L_46:
        /*053c*/ 	.word	0x00000008
.L_47:


//--------------------- .nv.callgraph             --------------------------
	.section	.nv.callgraph,"",@"SHT_CUDA_CALLGRAPH"
	.align	4
	.sectionentsize	8
	.align		4
        /*0000*/ 	.word	0x00000000
	.align		4
        /*0004*/ 	.word	0xffffffff
	.align		4
        /*0008*/ 	.word	index@(_ZN7cutlass13device_kernelINS_4gemm6kernel13GemmUniversalIN4cute5tupleIJiiiiEEENS1_10collective13CollectiveMmaINS1_34MainloopSm90TmaGmmaWarpSpecializedILi14ENS5_IJNS4_1CILi2EEENSA_ILi1EEESC_EEENS1_35KernelTmaWarpSpecializedCooperativeEEENS5_IJNSA_ILi128EEENSA_ILi384EEENSA_ILi32EEEEEEaNS5_IJlSC_lEEEaSK_NS4_8TiledMMAINS4_8MMA_AtomIJNS4_4SM904GMMA27MMA_64x192x32_S32S8S8_SS_TNEEEENS4_6LayoutISD_NS5_IJSC_NSA_ILi0EEESS_EEEEENS5_IJNS4_10UnderscoreESV_SV_EEEEENS4_13SM90_TMA_LOADENS4_14ComposedLayoutINS4_7SwizzleILi1ELi4ELi3EEENS4_18smem_ptr_flag_bitsILi8EEENSR_INS5_IJNSA_ILi8EEESI_EEENS5_IJSI_SC_EEEEEEEvNS4_8identityENS4_23SM90_TMA_LOAD_MULTICASTES18_vS19_EENS_8epilogue10collective6detail29Sm90TmaWarpSpecializedAdapterINS1D_15DefaultEpilogueIaSK_SK_NS1C_6thread17LinearCombinationIaLi1EiiLNS1H_9ScaleType4KindE0ELNS_15FloatRoundStyleE2EaEENS1_15EpilogueDefaultEEEEEvvEEEEvNT_6ParamsE)
	.align		4
        /*000c*/ 	.word	index@(__assertfail)
	.align		4
        /*0010*/ 	.word	0x00000000
	.align		4
        /*0014*/ 	.word	0xfffffffe
	.align		4
        /*0018*/ 	.word	0x00000000
	.align		4
        /*001c*/ 	.word	0xfffffffd
	.align		4
        /*0020*/ 	.word	0x00000000
	.align		4
        /*0024*/ 	.word	0xfffffffc


//--------------------- .nv.constant4             --------------------------
	.section	.nv.constant4,"a",@progbits
	.align	8
	.align		8
.nv.constant4:
        /*0000*/ 	.dword	__assertfail
	.align		8
        /*0008*/ 	.dword	__unnamed_1
	.align		8
        /*0010*/ 	.dword	_ZN39_INTERNAL_bf21a669_4_k_cu_209d5b84_85854cuda3std3__45__cpo5beginE
	.align		8
        /*0018*/ 	.dword	_ZN39_INTERNAL_bf21a669_4_k_cu_209d5b84_85854cuda3std3__45__cpo3endE
	.align		8
        /*0020*/ 	.dword	_ZN39_INTERNAL_bf21a669_4_k_cu_209d5b84_85854cuda3std3__45__cpo6cbeginE
	.align		8
        /*0028*/ 	.dword	_ZN39_INTERNAL_bf21a669_4_k_cu_209d5b84_85854cuda3std3__45__cpo4cendE
	.align		8
        /*0030*/ 	.dword	_ZN39_INTERNAL_bf21a669_4_k_cu_209d5b84_85854cuda3std3__441_GLOBAL__N__bf21a669_4_k_cu_209d5b84_85856ignoreE
	.align		8
        /*0038*/ 	.dword	_ZN39_INTERNAL_bf21a669_4_k_cu_209d5b84_85854cuda3std3__419piecewise_constructE
	.align		8
        /*0040*/ 	.dword	_ZN39_INTERNAL_bf21a669_4_k_cu_209d5b84_85854cuda3std3__48in_placeE
	.align		8
        /*0048*/ 	.dword	_ZN39_INTERNAL_bf21a669_4_k_cu_209d5b84_85854cuda3std6ranges3__45__cpo4swapE
	.align		8
        /*0050*/ 	.dword	_ZN39_INTERNAL_bf21a669_4_k_cu_209d5b84_85854cuda3std6ranges3__45__cpo9iter_moveE
	.align		8
        /*0058*/ 	.dword	_ZN39_INTERNAL_bf21a669_4_k_cu_209d5b84_85854cute7productE
	.align		8
        /*0060*/ 	.dword	_ZN39_INTERNAL_bf21a669_4_k_cu_209d5b84_85854cute1_E
	.align		8
        /*0068*/ 	.dword	$str$22
	.align		8
        /*0070*/ 	.dword	$str$23


//--------------------- .text._ZN7cutlass13device_kernelINS_4gemm6kernel13GemmUniversalIN4cute5tupleIJiiiiEEENS1_10collective13CollectiveMmaINS1_34MainloopSm90TmaGmmaWarpSpecializedILi14ENS5_IJNS4_1CILi2EEENSA_ILi1EEESC_EEENS1_35KernelTmaWarpSpecializedCooperativeEEENS5_IJNSA_ILi128EEENSA_ILi384EEENSA_ILi32EEEEEEaNS5_IJlSC_lEEEaSK_NS4_8TiledMMAINS4_8MMA_AtomIJNS4_4SM904GMMA27MMA_64x192x32_S32S8S8_SS_TNEEEENS4_6LayoutISD_NS5_IJSC_NSA_ILi0EEESS_EEEEENS5_IJNS4_10UnderscoreESV_SV_EEEEENS4_13SM90_TMA_LOADENS4_14ComposedLayoutINS4_7SwizzleILi1ELi4ELi3EEENS4_18smem_ptr_flag_bitsILi8EEENSR_INS5_IJNSA_ILi8EEESI_EEENS5_IJSI_SC_EEEEEEEvNS4_8identityENS4_23SM90_TMA_LOAD_MULTICASTES18_vS19_EENS_8epilogue10collective6detail29Sm90TmaWarpSpecializedAdapterINS1D_15DefaultEpilogueIaSK_SK_NS1C_6thread17LinearCombinationIaLi1EiiLNS1H_9ScaleType4KindE0ELNS_15FloatRoundStyleE2EaEENS1_15EpilogueDefaultEEEEEvvEEEEvNT_6ParamsE --------------------------
	.section	.text._ZN7cutlass13device_kernelINS_4gemm6kernel13GemmUniversalIN4cute5tupleIJiiiiEEENS1_10collective13CollectiveMmaINS1_34MainloopSm90TmaGmmaWarpSpecializedILi14ENS5_IJNS4_1CILi2EEENSA_ILi1EEESC_EEENS1_35KernelTmaWarpSpecializedCooperativeEEENS5_IJNSA_ILi128EEENSA_ILi384EEENSA_ILi32EEEEEEaNS5_IJlSC_lEEEaSK_NS4_8TiledMMAINS4_8MMA_AtomIJNS4_4SM904GMMA27MMA_64x192x32_S32S8S8_SS_TNEEEENS4_6LayoutISD_NS5_IJSC_NSA_ILi0EEESS_EEEEENS5_IJNS4_10UnderscoreESV_SV_EEEEENS4_13SM90_TMA_LOADENS4_14ComposedLayoutINS4_7SwizzleILi1ELi4ELi3EEENS4_18smem_ptr_flag_bitsILi8EEENSR_INS5_IJNSA_ILi8EEESI_EEENS5_IJSI_SC_EEEEEEEvNS4_8identityENS4_23SM90_TMA_LOAD_MULTICASTES18_vS19_EENS_8epilogue10collective6detail29Sm90TmaWarpSpecializedAdapterINS1D_15DefaultEpilogueIaSK_SK_NS1C_6thread17LinearCombinationIaLi1EiiLNS1H_9ScaleType4KindE0ELNS_15FloatRoundStyleE2EaEENS1_15EpilogueDefaultEEEEEvvEEEEvNT_6ParamsE,"ax",@progbits
	.align	128
.text._ZN7cutlass13device_kernelINS_4gemm6kernel13GemmUniversalIN4cute5tupleIJiiiiEEENS1_10collective13CollectiveMmaINS1_34MainloopSm90TmaGmmaWarpSpecializedILi14ENS5_IJNS4_1CILi2EEENSA_ILi1EEESC_EEENS1_35KernelTmaWarpSpecializedCooperativeEEENS5_IJNSA_ILi128EEENSA_ILi384EEENSA_ILi32EEEEEEaNS5_IJlSC_lEEEaSK_NS4_8TiledMMAINS4_8MMA_AtomIJNS4_4SM904GMMA27MMA_64x192x32_S32S8S8_SS_TNEEEENS4_6LayoutISD_NS5_IJSC_NSA_ILi0EEESS_EEEEENS5_IJNS4_10UnderscoreESV_SV_EEEEENS4_13SM90_TMA_LOADENS4_14ComposedLayoutINS4_7SwizzleILi1ELi4ELi3EEENS4_18smem_ptr_flag_bitsILi8EEENSR_INS5_IJNSA_ILi8EEESI_EEENS5_IJSI_SC_EEEEEEEvNS4_8identityENS4_23SM90_TMA_LOAD_MULTICASTES18_vS19_EENS_8epilogue10collective6detail29Sm90TmaWarpSpecializedAdapterINS1D_15DefaultEpilogueIaSK_SK_NS1C_6thread17LinearCombinationIaLi1EiiLNS1H_9ScaleType4KindE0ELNS_15FloatRoundStyleE2EaEENS1_15EpilogueDefaultEEEEEvvEEEEvNT_6ParamsE:
        .type           _ZN7cutlass13device_kernelINS_4gemm6kernel13GemmUniversalIN4cute5tupleIJiiiiEEENS1_10collective13CollectiveMmaINS1_34MainloopSm90TmaGmmaWarpSpecializedILi14ENS5_IJNS4_1CILi2EEENSA_ILi1EEESC_EEENS1_35KernelTmaWarpSpecializedCooperativeEEENS5_IJNSA_ILi128EEENSA_ILi384EEENSA_ILi32EEEEEEaNS5_IJlSC_lEEEaSK_NS4_8TiledMMAINS4_8MMA_AtomIJNS4_4SM904GMMA27MMA_64x192x32_S32S8S8_SS_TNEEEENS4_6LayoutISD_NS5_IJSC_NSA_ILi0EEESS_EEEEENS5_IJNS4_10UnderscoreESV_SV_EEEEENS4_13SM90_TMA_LOADENS4_14ComposedLayoutINS4_7SwizzleILi1ELi4ELi3EEENS4_18smem_ptr_flag_bitsILi8EEENSR_INS5_IJNSA_ILi8EEESI_EEENS5_IJSI_SC_EEEEEEEvNS4_8identityENS4_23SM90_TMA_LOAD_MULTICASTES18_vS19_EENS_8epilogue10collective6detail29Sm90TmaWarpSpecializedAdapterINS1D_15DefaultEpilogueIaSK_SK_NS1C_6thread17LinearCombinationIaLi1EiiLNS1H_9ScaleType4KindE0ELNS_15FloatRoundStyleE2EaEENS1_15EpilogueDefaultEEEEEvvEEEEvNT_6ParamsE,@function
        .size           _ZN7cutlass13device_kernelINS_4gemm6kernel13GemmUniversalIN4cute5tupleIJiiiiEEENS1_10collective13CollectiveMmaINS1_34MainloopSm90TmaGmmaWarpSpecializedILi14ENS5_IJNS4_1CILi2EEENSA_ILi1EEESC_EEENS1_35KernelTmaWarpSpecializedCooperativeEEENS5_IJNSA_ILi128EEENSA_ILi384EEENSA_ILi32EEEEEEaNS5_IJlSC_lEEEaSK_NS4_8TiledMMAINS4_8MMA_AtomIJNS4_4SM904GMMA27MMA_64x192x32_S32S8S8_SS_TNEEEENS4_6LayoutISD_NS5_IJSC_NSA_ILi0EEESS_EEEEENS5_IJNS4_10UnderscoreESV_SV_EEEEENS4_13SM90_TMA_LOADENS4_14ComposedLayoutINS4_7SwizzleILi1ELi4ELi3EEENS4_18smem_ptr_flag_bitsILi8EEENSR_INS5_IJNSA_ILi8EEESI_EEENS5_IJSI_SC_EEEEEEEvNS4_8identityENS4_23SM90_TMA_LOAD_MULTICASTES18_vS19_EENS_8epilogue10collective6detail29Sm90TmaWarpSpecializedAdapterINS1D_15DefaultEpilogueIaSK_SK_NS1C_6thread17LinearCombinationIaLi1EiiLNS1H_9ScaleType4KindE0ELNS_15FloatRoundStyleE2EaEENS1_15EpilogueDefaultEEEEEvvEEEEvNT_6ParamsE,(.L_x_480 - _ZN7cutlass13device_kernelINS_4gemm6kernel13GemmUniversalIN4cute5tupleIJiiiiEEENS1_10collective13CollectiveMmaINS1_34MainloopSm90TmaGmmaWarpSpecializedILi14ENS5_IJNS4_1CILi2EEENSA_ILi1EEESC_EEENS1_35KernelTmaWarpSpecializedCooperativeEEENS5_IJNSA_ILi128EEENSA_ILi384EEENSA_ILi32EEEEEEaNS5_IJlSC_lEEEaSK_NS4_8TiledMMAINS4_8MMA_AtomIJNS4_4SM904GMMA27MMA_64x192x32_S32S8S8_SS_TNEEEENS4_6LayoutISD_NS5_IJSC_NSA_ILi0EEESS_EEEEENS5_IJNS4_10UnderscoreESV_SV_EEEEENS4_13SM90_TMA_LOADENS4_14ComposedLayoutINS4_7SwizzleILi1ELi4ELi3EEENS4_18smem_ptr_flag_bitsILi8EEENSR_INS5_IJNSA_ILi8EEESI_EEENS5_IJSI_SC_EEEEEEEvNS4_8identityENS4_23SM90_TMA_LOAD_MULTICASTES18_vS19_EENS_8epilogue10collective6detail29Sm90TmaWarpSpecializedAdapterINS1D_15DefaultEpilogueIaSK_SK_NS1C_6thread17LinearCombinationIaLi1EiiLNS1H_9ScaleType4KindE0ELNS_15FloatRoundStyleE2EaEENS1_15EpilogueDefaultEEEEEvvEEEEvNT_6ParamsE)
        .other          _ZN7cutlass13device_kernelINS_4gemm6kernel13GemmUniversalIN4cute5tupleIJiiiiEEENS1_10collective13CollectiveMmaINS1_34MainloopSm90TmaGmmaWarpSpecializedILi14ENS5_IJNS4_1CILi2EEENSA_ILi1EEESC_EEENS1_35KernelTmaWarpSpecializedCooperativeEEENS5_IJNSA_ILi128EEENSA_ILi384EEENSA_ILi32EEEEEEaNS5_IJlSC_lEEEaSK_NS4_8TiledMMAINS4_8MMA_AtomIJNS4_4SM904GMMA27MMA_64x192x32_S32S8S8_SS_TNEEEENS4_6LayoutISD_NS5_IJSC_NSA_ILi0EEESS_EEEEENS5_IJNS4_10UnderscoreESV_SV_EEEEENS4_13SM90_TMA_LOADENS4_14ComposedLayoutINS4_7SwizzleILi1ELi4ELi3EEENS4_18smem_ptr_flag_bitsILi8EEENSR_INS5_IJNSA_ILi8EEESI_EEENS5_IJSI_SC_EEEEEEEvNS4_8identityENS4_23SM90_TMA_LOAD_MULTICASTES18_vS19_EENS_8epilogue10collective6detail29Sm90TmaWarpSpecializedAdapterINS1D_15DefaultEpilogueIaSK_SK_NS1C_6thread17LinearCombinationIaLi1EiiLNS1H_9ScaleType4KindE0ELNS_15FloatRoundStyleE2EaEENS1_15EpilogueDefaultEEEEEvvEEEEvNT_6ParamsE,@"STO_CUDA_ENTRY STV_DEFAULT"
_ZN7cutlass13device_kernelINS_4gemm6kernel13GemmUniversalIN4cute5tupleIJiiiiEEENS1_10collective13CollectiveMmaINS1_34MainloopSm90TmaGmmaWarpSpecializedILi14ENS5_IJNS4_1CILi2EEENSA_ILi1EEESC_EEENS1_35KernelTmaWarpSpecializedCooperativeEEENS5_IJNSA_ILi128EEENSA_ILi384EEENSA_ILi32EEEEEEaNS5_IJlSC_lEEEaSK_NS4_8TiledMMAINS4_8MMA_AtomIJNS4_4SM904GMMA27MMA_64x192x32_S32S8S8_SS_TNEEEENS4_6LayoutISD_NS5_IJSC_NSA_ILi0EEESS_EEEEENS5_IJNS4_10UnderscoreESV_SV_EEEEENS4_13SM90_TMA_LOADENS4_14ComposedLayoutINS4_7SwizzleILi1ELi4ELi3EEENS4_18smem_ptr_flag_bitsILi8EEENSR_INS5_IJNSA_ILi8EEESI_EEENS5_IJSI_SC_EEEEEEEvNS4_8identityENS4_23SM90_TMA_LOAD_MULTICASTES18_vS19_EENS_8epilogue10collective6detail29Sm90TmaWarpSpecializedAdapterINS1D_15DefaultEpilogueIaSK_SK_NS1C_6thread17LinearCombinationIaLi1EiiLNS1H_9ScaleType4KindE0ELNS_15FloatRoundStyleE2EaEENS1_15EpilogueDefaultEEEEEvvEEEEvNT_6ParamsE:
[----:B------:R-:W0:Y:S02]  /*0000*/  LDC R1, c[0x0][0x28] ;  /* 0x00000a00ff017b82 */ /* 0x000e240000000800 */
[----:B0-----:R-:W-:Y:S01]  /*0010*/  VIADD R1, R1, 0xfffffff8 ;  /* 0xfffffff801017836 */ /* 0x001fe20000000000 */
[----:B------:R-:W0:Y:S01]  /*0020*/  S2R R6, SR_TID.X ;  /* 0x0000000000067919 */ /* 0x000e220000002100 */
[----:B------:R-:W-:Y:S01]  /*0030*/  ELECT P0, URZ, PT ;  /* 0x00000000003f782f */ /* 0x000fe20003800000 */
[----:B------:R-:W-:Y:S01]  /*0040*/  BSSY B0, `(.L_x_0) ;  /* 0x000000f000007945 */ /* 0x000fe20003800000 */
[--C-:B0-----:R-:W-:Y:S02]  /*0050*/  SHF.R.U32.HI R0, RZ, 0x5, R6.reuse ;  /* 0x00000005ff007819 */ /* 0x101fe40000011606 */
[----:B------:R-:W-:-:S03]  /*0060*/  SHF.R.U32.HI R3, RZ, 0x7, R6 ;  /* 0x00000007ff037819 */ /* 0x000fc60000011606 */
[----:B------:R-:W0:Y:S04]  /*0070*/  SHFL.IDX PT, R2, R0, RZ, 0x1f ;  /* 0x00001fff00027589 */ /* 0x000e2800000e0000 */
[----:B------:R1:W2:Y:S01]  /*0080*/  SHFL.IDX PT, R5, R3, RZ, 0x1f ;  /* 0x00001fff03057589 */ /* 0x0002a200000e0000 */
[----:B0-----:R-:W-:-:S13]  /*0090*/  ISETP.NE.OR P0, PT, R2, RZ, !P0 ;  /* 0x000000ff0200720c */ /* 0x001fda0004705670 */
[----:B-12---:R-:W-:Y:S05]  /*00a0*/  @P0 BRA `(.L_x_1) ;  /* 0x0000000000200947 */ /* 0x006fea0003800000 */
[----:B------:R-:W-:Y:S02]  /*00b0*/  ULDC.64 UR4, c[0x0][0x198] ;  /* 0x0000660000047ab9 */ /* 0x000fe40000000a00 */
[----:B------:R-:W-:Y:S02]  /*00c0*/  UIADD3 UR6, UP0, UR4, 0xf0, URZ ;  /* 0x000000f004067890 */ /* 0x000fe4000ff1e03f */
[----:B------:R-:W-:Y:S02]  /*00d0*/  UIADD3 UR4, UP1, UR4, 0x1f0, URZ ;  /* 0x000001f004047890 */ /* 0x000fe4000ff3e03f */
[----:B------:R-:W-:Y:S02]  /*00e0*/  UIADD3.X UR7, URZ, UR5, URZ, UP0, !UPT ;  /* 0x000000053f077290 */ /* 0x000fe400087fe43f */
[----:B------:R-:W-:-:S07]  /*00f0*/  UIADD3.X UR5, URZ, UR5, URZ, UP1, !UPT ;  /* 0x000000053f057290 */ /* 0x000fce0008ffe43f */
[----:B------:R0:W-:Y:S02]  /*0100*/  UTMACCTL.PF [UR6] ;  /* 0x00000000060079b9 */ /* 0x0001e40008040000 */
[----:B------:R0:W-:Y:S02]  /*0110*/  UTMACCTL.PF [UR4] ;  /* 0x00000000040079b9 */ /* 0x0001e40008040000 */
[----:B0-----:R-:W-:Y:S01]  /*0120*/  NOP ;  /* 0x0000000000007918 */ /* 0x001fe20000000000 */
.L_x_1:
[----:B------:R-:W-:Y:S05]  /*0130*/  BSYNC B0 ;  /* 0x0000000000007941 */ /* 0x000fea0003800000 */
.L_x_0:
[----:B------:R-:W0:Y:S02]  /*0140*/  SHFL.IDX PT, R3, R0, RZ, 0x1f ;  /* 0x00001fff00037589 */ /* 0x000e2400000e0000 */
[----:B0-----:R-:W-:-:S13]  /*0150*/  ISETP.NE.AND P0, PT, R3, RZ, PT ;  /* 0x000000ff0300720c */ /* 0x001fda0003f05270 */
[----:B------:R-:W-:Y:S05]  /*0160*/  @P0 BRA `(.L_x_2) ;  /* 0x0000000000b40947 */ /* 0x000fea0003800000 */
[----:B------:R-:W-:Y:S01]  /*0170*/  ELECT P0, URZ, PT ;  /* 0x00000000003f782f */ /* 0x000fe20003800000 */
[----:B------:R-:W-:-:S12]  /*0180*/  BSSY B0, `(.L_x_2) ;  /* 0x000002b000007945 */ /* 0x000fd80003800000 */
[----:B------:R-:W-:Y:S05]  /*0190*/  @!P0 BRA `(.L_x_3) ;  /* 0x0000000000a48947 */ /* 0x000fea0003800000 */
[----:B------:R-:W0:Y:S01]  /*01a0*/  S2UR UR8, SR_CgaCtaId ;  /* 0x00000000000879c3 */ /* 0x000e220000008800 */
[----:B------:R-:W-:Y:S01]  /*01b0*/  UMOV UR4, 0x400 ;  /* 0x0000040000047882 */ /* 0x000fe20000000000 */
[----:B------:R-:W-:Y:S01]  /*01c0*/  UMOV UR5, 0x1 ;  /* 0x0000000100057882 */ /* 0x000fe20000000000 */
[----:B------:R-:W-:Y:S02]  /*01d0*/  UMOV UR6, 0x4 ;  /* 0x0000000400067882 */ /* 0x000fe40000000000 */
[----:B------:R-:W-:-:S04]  /*01e0*/  UIADD3 UR6, -UR6, 0x100000, URZ ;  /* 0x0010000006067890 */ /* 0x000fc8000fffe13f */
[----:B------:R-:W-:Y:S02]  /*01f0*/  USHF.L.U32 UR7, UR6, 0xb, URZ ;  /* 0x0000000b06077899 */ /* 0x000fe4000800063f */
[----:B------:R-:W-:Y:S02]  /*0200*/  USHF.L.U32 UR6, UR6, 0x1, URZ ;  /* 0x0000000106067899 */ /* 0x000fe4000800063f */
[----:B0-----:R-:W-:Y:S02]  /*0210*/  ULEA UR8, UR8, UR4, 0x18 ;  /* 0x0000000408087291 */ /* 0x001fe4000f8ec03f */
[----:B------:R-:W-:-:S04]  /*0220*/  UIADD3 UR4, -UR5, 0x100000, URZ ;  /* 0x0010000005047890 */ /* 0x000fc8000fffe13f */
[----:B------:R-:W-:Y:S02]  /*0230*/  USHF.L.U32 UR5, UR4, 0xb, URZ ;  /* 0x0000000b04057899 */ /* 0x000fe4000800063f */
[----:B------:R-:W-:Y:S01]  /*0240*/  USHF.L.U32 UR4, UR4, 0x1, URZ ;  /* 0x0000000104047899 */ /* 0x000fe2000800063f */
[----:B------:R-:W0:Y:S11]  /*0250*/  FENCE.VIEW.ASYNC.S ;  /* 0x00000000000073c6 */ /* 0x000e360000000000 */
[----:B0-----:R0:W1:Y:S01]  /*0260*/  SYNCS.EXCH.64 URZ, [UR8], UR4 ;  /* 0x00000004083f75b2 */ /* 0x0010620008000100 */
[----:B------:R0:W2:Y:S01]  /*0270*/  SYNCS.EXCH.64 URZ, [UR8+0x70], UR6 ;  /* 0x00007006083f75b2 */ /* 0x0000a20008000100 */
[----:B------:R0:W3:Y:S01]  /*0280*/  SYNCS.EXCH.64 URZ, [UR8+0x8], UR4 ;  /* 0x00000804083f75b2 */ /* 0x0000e20008000100 */
[----:B------:R0:W4:Y:S01]  /*0290*/  SYNCS.EXCH.64 URZ, [UR8+0x78], UR6 ;  /* 0x00007806083f75b2 */ /* 0x0001220008000100 */
[----:B------:R0:W0:Y:S01]  /*02a0*/  SYNCS.EXCH.64 URZ, [UR8+0x10], UR4 ;  /* 0x00001004083f75b2 */ /* 0x0000220008000100 */
        /* <DEDUP_REMOVED lines=23> */
[----:B-1234-:R-:W-:Y:S01]  /*0420*/  NOP ;  /* 0x0000000000007918 */ /* 0x01efe20000000000 */
.L_x_3:
[----:B0-----:R-:W-:Y:S05]  /*0430*/  BSYNC B0 ;  /* 0x0000000000007941 */ /* 0x001fea0003800000 */
.L_x_2:
[----:B------:R-:W-:Y:S01]  /*0440*/  SHF.R.S32.HI R4, RZ, 0x1f, R6 ;  /* 0x0000001fff047819 */ /* 0x000fe20000011406 */
[----:B------:R-:W0:Y:S01]  /*0450*/  SHFL.IDX PT, R0, R0, RZ, 0x1f ;  /* 0x00001fff00007589 */ /* 0x000e2200000e0000 */
[----:B------:R-:W1:Y:S01]  /*0460*/  S2UR UR8, SR_CTAID.X ;  /* 0x00000000000879c3 */ /* 0x000e620000002500 */
[----:B------:R-:W-:Y:S02]  /*0470*/  ELECT P0, URZ, PT ;  /* 0x00000000003f782f */ /* 0x000fe40003800000 */
[----:B------:R-:W-:Y:S01]  /*0480*/  LEA.HI R4, R4, R6, RZ, 0x7 ;  /* 0x0000000604047211 */ /* 0x000fe200078f38ff */
[----:B------:R-:W-:Y:S01]  /*0490*/  ULDC UR4, c[0x0][0x150] ;  /* 0x0000540000047ab9 */ /* 0x000fe20000000800 */
[----:B------:R-:W-:Y:S01]  /*04a0*/  SHF.R.S32.HI R8, RZ, 0x1f, R3 ;  /* 0x0000001fff087819 */ /* 0x000fe20000011403 */
[----:B------:R-:W-:Y:S01]  /*04b0*/  NOP ;  /* 0x0000000000007918 */ /* 0x000fe20000000000 */
[----:B------:R-:W-:Y:S01]  /*04c0*/  LOP3.LUT R4, R4, 0xffffff80, RZ, 0xc0, !PT ;  /* 0xffffff8004047812 */ /* 0x000fe200078ec0ff */
[----:B------:R-:W-:Y:S01]  /*04d0*/  NOP ;  /* 0x0000000000007918 */ /* 0x000fe20000000000 */
[----:B------:R-:W-:Y:S01]  /*04e0*/  LEA.HI R8, R8, R3, RZ, 0x2 ;  /* 0x0000000308087211 */ /* 0x000fe200078f10ff */
[----:B------:R-:W2:Y:S01]  /*04f0*/  LDC R10, c[0x0][0x144] ;  /* 0x00005100ff0a7b82 */ /* 0x000ea20000000800 */
[----:B------:R-:W-:Y:S01]  /*0500*/  ISETP.NE.AND P3, PT, R5, RZ, PT ;  /* 0x000000ff0500720c */ /* 0x000fe20003f65270 */
[----:B------:R-:W-:Y:S01]  /*0510*/  IMAD.IADD R6, R6, 0x1, -R4 ;  /* 0x0000000106067824 */ /* 0x000fe200078e0a04 */
[----:B------:R-:W-:Y:S01]  /*0520*/  LOP3.LUT R8, R8, 0x3ffffffc, RZ, 0xc0, !PT ;  /* 0x3ffffffc08087812 */ /* 0x000fe200078ec0ff */
[----:B------:R-:W3:Y:S03]  /*0530*/  S2R R4, SR_CTAID.Y ;  /* 0x0000000000047919 */ /* 0x000ee60000002600 */
[----:B------:R-:W-:Y:S01]  /*0540*/  SHF.R.S32.HI R7, RZ, 0x1f, R6 ;  /* 0x0000001fff077819 */ /* 0x000fe20000011406 */
[----:B------:R-:W-:Y:S01]  /*0550*/  IMAD.IADD R8, R3, 0x1, -R8 ;  /* 0x0000000103087824 */ /* 0x000fe200078e0a08 */
[----:B------:R-:W4:Y:S02]  /*0560*/  LDC R13, c[0x0][0x140] ;  /* 0x00005000ff0d7b82 */ /* 0x000f240000000800 */
[----:B------:R-:W-:-:S02]  /*0570*/  LEA.HI R7, R7, R6, RZ, 0x3 ;  /* 0x0000000607077211 */ /* 0x000fc400078f18ff */
[----:B0-----:R-:W-:Y:S02]  /*0580*/  ISETP.NE.OR P0, PT, R0, RZ, !P0 ;  /* 0x000000ff0000720c */ /* 0x001fe40004705670 */
[--C-:B------:R-:W-:Y:S02]  /*0590*/  SHF.R.S32.HI R0, RZ, 0x3, R7.reuse ;  /* 0x00000003ff007819 */ /* 0x100fe40000011407 */
[----:B------:R-:W-:Y:S02]  /*05a0*/  SHF.R.S32.HI R7, RZ, 0x1f, R7 ;  /* 0x0000001fff077819 */ /* 0x000fe40000011407 */
[----:B-1----:R-:W-:Y:S02]  /*05b0*/  I2FP.F32.U32 R9, UR8 ;  /* 0x0000000800097c45 */ /* 0x002fe40008201000 */
[----:B------:R-:W-:-:S03]  /*05c0*/  LEA.HI R7, R7, R0, RZ, 0x2 ;  /* 0x0000000007077211 */ /* 0x000fc600078f10ff */
[----:B------:R-:W-:Y:S01]  /*05d0*/  FMUL R9, R9, UR4 ;  /* 0x0000000409097c20 */ /* 0x000fe20008400000 */
[----:B------:R-:W-:Y:S01]  /*05e0*/  LOP3.LUT R7, R7, 0xfffffffc, RZ, 0xc0, !PT ;  /* 0xfffffffc07077812 */ /* 0x000fe200078ec0ff */
[----:B------:R-:W-:Y:S01]  /*05f0*/  VOTEU.ALL UP0, P0 ;  /* 0x00000000003f7886 */ /* 0x000fe20000000000 */
[----:B------:R-:W-:Y:S01]  /*0600*/  ULDC UR4, c[0x0][0x154] ;  /* 0x0000550000047ab9 */ /* 0x000fe20000000800 */
[----:B------:R-:W-:Y:S02]  /*0610*/  VOTEU.ALL UP1, P0 ;  /* 0x00000000003f7886 */ /* 0x000fe40000020000 */
[----:B------:R-:W0:Y:S01]  /*0620*/  F2I.U32.TRUNC.NTZ R9, R9 ;  /* 0x0000000900097305 */ /* 0x000e22000020f000 */
[----:B------:R-:W-:Y:S01]  /*0630*/  IMAD.IADD R7, R0, 0x1, -R7 ;  /* 0x0000000100077824 */ /* 0x000fe200078e0a07 */
[----:B------:R-:W1:Y:S01]  /*0640*/  @!UP0 S2UR UR7, SR_CgaCtaId ;  /* 0x00000000000789c3 */ /* 0x000e620000008800 */
[----:B------:R-:W-:Y:S01]  /*0650*/  @!UP0 UMOV UR6, 0x400 ;  /* 0x0000040000068882 */ /* 0x000fe20000000000 */
[----:B----4-:R-:W-:Y:S01]  /*0660*/  ISETP.EQ.U32.AND P2, PT, R13, 0x1, PT ;  /* 0x000000010d00780c */ /* 0x010fe20003f42070 */
[----:B------:R-:W-:Y:S01]  /*0670*/  IMAD R8, R8, 0x4, R7 ;  /* 0x0000000408087824 */ /* 0x000fe200078e0207 */
[----:B---3--:R-:W-:-:S04]  /*0680*/  I2FP.F32.U32 R3, R4 ;  /* 0x0000000400037245 */ /* 0x008fc80000201000 */
[----:B------:R-:W-:Y:S01]  /*0690*/  LEA.HI R0, R8, R8, RZ, 0x1 ;  /* 0x0000000808007211 */ /* 0x000fe200078f08ff */
[----:B------:R-:W-:Y:S01]  /*06a0*/  FMUL R12, R3, UR4 ;  /* 0x00000004030c7c20 */ /* 0x000fe20008400000 */
[----:B------:R-:W3:Y:S01]  /*06b0*/  LDC R7, c[0x0][0x148] ;  /* 0x00005200ff077b82 */ /* 0x000ee20000000800 */
[----:B------:R-:W-:Y:S01]  /*06c0*/  UMOV UR4, 0x20 ;  /* 0x0000002000047882 */ /* 0x000fe20000000000 */
[----:B------:R-:W-:Y:S01]  /*06d0*/  LOP3.LUT R11, R0, 0xfffffffe, RZ, 0xc0, !PT ;  /* 0xfffffffe000b7812 */ /* 0x000fe200078ec0ff */
[----:B0-----:R-:W-:Y:S01]  /*06e0*/  IMAD.MOV R15, RZ, RZ, -R9 ;  /* 0x000000ffff0f7224 */ /* 0x001fe200078e0a09 */
[----:B------:R-:W-:Y:S01]  /*06f0*/  SHF.R.S32.HI R9, RZ, 0x1f, R2 ;  /* 0x0000001fff097819 */ /* 0x000fe20000011402 */
[----:B------:R-:W0:Y:S01]  /*0700*/  F2I.U32.TRUNC.NTZ R12, R12 ;  /* 0x0000000c000c7305 */ /* 0x000e22000020f000 */
[----:B------:R-:W-:-:S04]  /*0710*/  @!UP0 UIADD3 UR4, -UR4, 0x100000, URZ ;  /* 0x0010000004048890 */ /* 0x000fc8000fffe13f */
[----:B------:R-:W-:Y:S02]  /*0720*/  @!UP0 USHF.L.U32 UR5, UR4, 0xb, URZ ;  /* 0x0000000b04058899 */ /* 0x000fe4000800063f */
[----:B------:R-:W-:Y:S01]  /*0730*/  @!UP0 USHF.L.U32 UR4, UR4, 0x1, URZ ;  /* 0x0000000104048899 */ /* 0x000fe2000800063f */
[----:B--2---:R-:W-:Y:S01]  /*0740*/  IMAD R3, R10, R15, UR8 ;  /* 0x000000080a037e24 */ /* 0x004fe2000f8e020f */
[----:B------:R-:W-:Y:S01]  /*0750*/  LEA.HI R9, R9, R2, RZ, 0x2 ;  /* 0x0000000209097211 */ /* 0x000fe200078f10ff */
[C---:B------:R-:W-:Y:S02]  /*0760*/  IMAD.IADD R0, R8.reuse, 0x1, -R11 ;  /* 0x0000000108007824 */ /* 0x040fe400078e0a0b */
[----:B------:R-:W-:Y:S01]  /*0770*/  IMAD.SHL.U32 R11, R8, 0x4, RZ ;  /* 0x00000004080b7824 */ /* 0x000fe200078e00ff */
[----:B------:R-:W-:Y:S02]  /*0780*/  LOP3.LUT R9, R9, 0xfffffffc, RZ, 0xc0, !PT ;  /* 0xfffffffc09097812 */ /* 0x000fe400078ec0ff */
[----:B------:R-:W-:Y:S01]  /*0790*/  ISETP.NE.AND P4, PT, R0, R3, PT ;  /* 0x000000030000720c */ /* 0x000fe20003f85270 */
[----:B-1----:R-:W-:Y:S01]  /*07a0*/  @!UP0 ULEA UR6, UR7, UR6, 0x18 ;  /* 0x0000000607068291 */ /* 0x002fe2000f8ec03f */
[----:B------:R-:W-:Y:S01]  /*07b0*/  LOP3.LUT R16, R8, 0xc, R11, 0x78, !PT ;  /* 0x0000000c08107812 */ /* 0x000fe200078e780b */
[----:B------:R-:W-:Y:S01]  /*07c0*/  IMAD.IADD R0, R2, 0x1, -R9 ;  /* 0x0000000102007824 */ /* 0x000fe200078e0a09 */
[----:B------:R-:W-:Y:S01]  /*07d0*/  VOTEU.ALL UP0, P0 ;  /* 0x00000000003f7886 */ /* 0x000fe20000000000 */
[----:B------:R-:W-:Y:S01]  /*07e0*/  LOP3.LUT P0, RZ, R6, 0x7, RZ, 0xc0, !PT ;  /* 0x0000000706ff7812 */ /* 0x000fe2000780c0ff */
[----:B0-----:R-:W-:-:S02]  /*07f0*/  IMAD.MOV R14, RZ, RZ, -R12 ;  /* 0x000000ffff0e7224 */ /* 0x001fc400078e0a0c */
[----:B------:R-:W-:Y:S01]  /*0800*/  ISETP.NE.AND P1, PT, R0, 0x3, PT ;  /* 0x000000030000780c */ /* 0x000fe20003f25270 */
[----:B------:R-:W-:Y:S01]  /*0810*/  VIADD R6, R5, 0xffffffff ;  /* 0xffffffff05067836 */ /* 0x000fe20000000000 */
[----:B------:R-:W-:Y:S01]  /*0820*/  ISETP.LT.U32.AND P0, PT, R16, 0x2, !P0 ;  /* 0x000000021000780c */ /* 0x000fe20004701070 */
[----:B---3--:R-:W-:Y:S01]  /*0830*/  IMAD R9, R7, R14, R4 ;  /* 0x0000000e07097224 */ /* 0x008fe200078e0204 */
[----:B------:R-:W-:Y:S01]  /*0840*/  ISETP.EQ.OR P1, PT, R0, RZ, !P1 ;  /* 0x000000ff0000720c */ /* 0x000fe20004f22670 */
[----:B------:R-:W0:Y:S02]  /*0850*/  FENCE.VIEW.ASYNC.S ;  /* 0x00000000000073c6 */ /* 0x000e240000000000 */
[----:B0-----:R0:W1:Y:S01]  /*0860*/  @!UP0 SYNCS.EXCH.64 URZ, [UR6+0xf0], UR4 ;  /* 0x0000f004063f85b2 */ /* 0x0010620008000100 */
[----:B------:R-:W-:Y:S02]  /*0870*/  @P4 LEA.HI R2, R16, R16, RZ, 0x1 ;  /* 0x0000001010024211 */ /* 0x000fe400078f08ff */
[----:B------:R-:W-:-:S02]  /*0880*/  ISETP.EQ.AND P1, PT, R5, RZ, P1 ;  /* 0x000000ff0500720c */ /* 0x000fc40000f22270 */
[----:B------:R-:W-:Y:S02]  /*0890*/  @P4 SHF.R.S32.HI R2, RZ, 0x1, R2 ;  /* 0x00000001ff024819 */ /* 0x000fe40000011402 */
[----:B------:R-:W-:Y:S02]  /*08a0*/  ISETP.GE.U32.AND P6, PT, R6, 0x2, PT ;  /* 0x000000020600780c */ /* 0x000fe40003fc6070 */
[----:B------:R-:W-:Y:S01]  /*08b0*/  @P4 ISETP.NE.AND P5, PT, R2, R9, PT ;  /* 0x000000090200420c */ /* 0x000fe20003fa5270 */
[----:B------:R-:W-:Y:S01]  /*08c0*/  IMAD.MOV.U32 R2, RZ, RZ, 0x1 ;  /* 0x00000001ff027424 */ /* 0x000fe200078e00ff */
[----:B------:R-:W-:Y:S02]  /*08d0*/  SEL R9, RZ, 0x1, !P0 ;  /* 0x00000001ff097807 */ /* 0x000fe40004000000 */
[----:B------:R-:W-:Y:S02]  /*08e0*/  @P4 SEL R2, RZ, 0x1, P5 ;  /* 0x00000001ff024807 */ /* 0x000fe40002800000 */
[----:B------:R-:W-:Y:S01]  /*08f0*/  SEL R17, RZ, 0x1, !P1 ;  /* 0x00000001ff117807 */ /* 0x000fe20004800000 */
[----:B------:R0:W2:Y:S01]  /*0900*/  @!UP1 SYNCS.EXCH.64 URZ, [UR6+0xf8], UR4 ;  /* 0x0000f804063f95b2 */ /* 0x0000a20008000100 */
[----:B------:R-:W-:Y:S01]  /*0910*/  LOP3.LUT R2, R2, R9, RZ, 0xc0, !PT ;  /* 0x0000000902027212 */ /* 0x000fe200078ec0ff */
[----:B------:R-:W-:Y:S01]  /*0920*/  NOP ;  /* 0x0000000000007918 */ /* 0x000fe20000000000 */
[----:B------:R-:W-:Y:S01]  /*0930*/  SEL R17, R17, 0x2, P6 ;  /* 0x0000000211117807 */ /* 0x000fe20003000000 */
[----:B------:R-:W-:Y:S06]  /*0940*/  @!P2 BRA `(.L_x_4) ;  /* 0x000000000008a947 */ /* 0x000fec0003800000 */
[----:B-12---:R-:W-:Y:S01]  /*0950*/  UCGABAR_ARV ;  /* 0x00000000000079c7 */ /* 0x006fe20008000000 */
[----:B------:R-:W-:Y:S05]  /*0960*/  BRA `(.L_x_5) ;  /* 0x0000000000047947 */ /* 0x000fea0003800000 */
.L_x_4:
[----:B-12---:R-:W-:Y:S01]  /*0970*/  NOP ;  /* 0x0000000000007918 */ /* 0x006fe20000000000 */
.L_x_5:
[----:B------:R-:W1:Y:S01]  /*0980*/  LDC R8, c[0x0][0x65c] ;  /* 0x00019700ff087b82 */ /* 0x000e620000000800 */
[----:B------:R-:W-:Y:S01]  /*0990*/  IMAD.MOV.U32 R9, RZ, RZ, RZ ;  /* 0x000000ffff097224 */ /* 0x000fe200078e00ff */
[----:B-1----:R-:W-:Y:S01]  /*09a0*/  ISETP.NE.AND P1, PT, R8, 0x1, PT ;  /* 0x000000010800780c */ /* 0x002fe20003f25270 */
[----:B------:R-:W-:-:S12]  /*09b0*/  IMAD.U32 R8, RZ, RZ, UR8 ;  /* 0x00000008ff087e24 */ /* 0x000fd8000f8e00ff */
[----:B------:R-:W1:Y:S01]  /*09c0*/  @P1 LDC R11, c[0x0][0x10] ;  /* 0x00000400ff0b1b82 */ /* 0x000e620000000800 */
[----:B------:R-:W-:Y:S02]  /*09d0*/  @P1 IMAD.MOV.U32 R5, RZ, RZ, RZ ;  /* 0x000000ffff051224 */ /* 0x000fe400078e00ff */
[----:B------:R-:W-:-:S05]  /*09e0*/  @P1 IMAD.MOV.U32 R15, RZ, RZ, RZ ;  /* 0x000000ffff0f1224 */ /* 0x000fca00078e00ff */
[----:B------:R-:W2:Y:S01]  /*09f0*/  @!P1 LDC R13, c[0x0][0xc] ;  /* 0x00000300ff0d9b82 */ /* 0x000ea20000000800 */
[----:B-1----:R-:W-:-:S04]  /*0a00*/  @P1 IMAD.WIDE.U32 R10, R11, UR8, R4 ;  /* 0x000000080b0a1c25 */ /* 0x002fc8000f8e0004 */
[----:B------:R-:W-:Y:S02]  /*0a10*/  @P1 IMAD.MOV.U32 R19, RZ, RZ, R10 ;  /* 0x000000ffff131224 */ /* 0x000fe400078e000a */
[----:B------:R-:W-:Y:S02]  /*0a20*/  @P1 IMAD.IADD R18, R11, 0x1, R15 ;  /* 0x000000010b121824 */ /* 0x000fe400078e020f */
[----:B--2---:R-:W-:-:S04]  /*0a30*/  @!P1 IMAD.WIDE.U32 R8, R4, R13, R8 ;  /* 0x0000000d04089225 */ /* 0x004fc800078e0008 */
[----:B------:R-:W-:Y:S02]  /*0a40*/  @!P1 IMAD.MOV.U32 R19, RZ, RZ, R8 ;  /* 0x000000ffff139224 */ /* 0x000fe400078e0008 */
[----:B------:R-:W-:Y:S01]  /*0a50*/  @!P1 IMAD.MOV.U32 R18, RZ, RZ, R9 ;  /* 0x000000ffff129224 */ /* 0x000fe200078e0009 */
[----:B------:R-:W-:Y:S06]  /*0a60*/  @!P2 BRA `(.L_x_6) ;  /* 0x00000000000ca947 */ /* 0x000fec0003800000 */
[----:B------:R-:W-:Y:S01]  /*0a70*/  UCGABAR_WAIT ;  /* 0x0000000000007dc7 */ /* 0x000fe20008000000 */
[----:B------:R-:W-:Y:S01]  /*0a80*/  CCTL.IVALL ;  /* 0x00000000ff00798f */ /* 0x000fe20002000000 */
[----:B------:R-:W-:Y:S05]  /*0a90*/  BRA `(.L_x_7) ;  /* 0x0000000000047947 */ /* 0x000fea0003800000 */
.L_x_6:
[----:B------:R-:W-:Y:S06]  /*0aa0*/  BAR.SYNC.DEFER_BLOCKING 0x0 ;  /* 0x0000000000007b1d */ /* 0x000fec0000010000 */
.L_x_7:
[----:B------:R-:W-:Y:S05]  /*0ab0*/  @!P3 BRA `(.L_x_8) ;  /* 0x000000b800b8b947 */ /* 0x000fea0003800000 */
[----:B------:R-:W-:-:S13]  /*0ac0*/  ISETP.GT.U32.AND P0, PT, R6, 0x1, PT ;  /* 0x000000010600780c */ /* 0x000fda0003f04070 */
[----:B0-----:R-:W-:Y:S05]  /*0ad0*/  @P0 EXIT ;  /* 0x000000000000094d */ /* 0x001fea0003800000 */
[----:B------:R-:W-:Y:S01]  /*0ae0*/  IMAD.MOV.U32 R6, RZ, RZ, -0x1 ;  /* 0xffffffffff067424 */ /* 0x000fe200078e00ff */
[----:B------:R-:W-:Y:S01]  /*0af0*/  ULDC.64 UR4, c[0x0][0x650] ;  /* 0x0001940000047ab9 */ /* 0x000fe20000000a00 */
[----:B------:R-:W-:Y:S01]  /*0b00*/  PRMT R0, RZ, 0x7610, R0 ;  /* 0x00007610ff007816 */ /* 0x000fe20000000000 */
[----:B------:R-:W-:Y:S01]  /*0b10*/  IMAD.MOV.U32 R23, RZ, RZ, -0x1 ;  /* 0xffffffffff177424 */ /* 0x000fe200078e00ff */
[----:B------:R-:W-:Y:S01]  /*0b20*/  ISETP.GE.U32.AND P0, PT, R19, UR4, PT ;  /* 0x0000000413007c0c */ /* 0x000fe2000bf06070 */
[----:B------:R0:W-:Y:S01]  /*0b30*/  STL [R1], R6 ;  /* 0x0000000601007387 */ /* 0x0001e20000100800 */
[----:B------:R-:W-:Y:S02]  /*0b40*/  IMAD.MOV.U32 R22, RZ, RZ, -0x1 ;  /* 0xffffffffff167424 */ /* 0x000fe400078e00ff */
[----:B------:R-:W-:-:S13]  /*0b50*/  ISETP.GE.U32.AND.EX P0, PT, R18, UR5, PT, P0 ;  /* 0x0000000512007c0c */ /* 0x000fda000bf06100 */
[----:B0-----:R-:W-:Y:S05]  /*0b60*/  @P0 BRA `(.L_x_9) ;  /* 0x0000000400380947 */ /* 0x001fea0003800000 */
[----:B------:R-:W0:Y:S01]  /*0b70*/  LDC.64 R20, c[0x0][0x628] ;  /* 0x00018a00ff147b82 */ /* 0x000e220000000a00 */
[----:B------:R-:W-:Y:S02]  /*0b80*/  IMAD.MOV.U32 R8, RZ, RZ, R19 ;  /* 0x000000ffff087224 */ /* 0x000fe400078e0013 */
[----:B------:R-:W-:-:S05]  /*0b90*/  IMAD.MOV.U32 R9, RZ, RZ, R18 ;  /* 0x000000ffff097224 */ /* 0x000fca00078e0012 */
[----:B------:R-:W1:Y:S08]  /*0ba0*/  LDC R6, c[0x0][0x630] ;  /* 0x00018c00ff067b82 */ /* 0x000e700000000800 */
[----:B------:R-:W2:Y:S01]  /*0bb0*/  LDC.64 R22, c[0x0][0x620] ;  /* 0x00018800ff167b82 */ /* 0x000ea20000000a00 */
[----:B0-----:R-:W-:-:S04]  /*0bc0*/  ISETP.NE.U32.AND P0, PT, R20, RZ, PT ;  /* 0x000000ff1400720c */ /* 0x001fc80003f05070 */
[----:B------:R-:W-:-:S13]  /*0bd0*/  ISETP.NE.AND.EX P0, PT, R21, RZ, PT, P0 ;  /* 0x000000ff1500720c */ /* 0x000fda0003f05300 */
[----:B-12---:R-:W-:Y:S05]  /*0be0*/  @!P0 BRA `(.L_x_10) ;  /* 0x0000000000288947 */ /* 0x006fea0003800000 */
[----:B------:R-:W0:Y:S02]  /*0bf0*/  LDC R0, c[0x0][0x634] ;  /* 0x00018d00ff007b82 */ /* 0x000e240000000800 */
[----:B0-----:R-:W-:-:S05]  /*0c00*/  IADD3 R13, P0, R19, R0, RZ ;  /* 0x00000000130d7210 */ /* 0x001fca0007f1e0ff */
[----:B------:R-:W-:-:S04]  /*0c10*/  IMAD.X R15, RZ, RZ, R18, P0 ;  /* 0x000000ffff0f7224 */ /* 0x000fc800000e0612 */
[----:B------:R-:W-:-:S04]  /*0c20*/  IMAD.WIDE.U32 R8, R15, R20, RZ ;  /* 0x000000140f087225 */ /* 0x000fc800078e00ff */
[----:B------:R-:W-:-:S04]  /*0c30*/  IMAD.WIDE.U32 R10, P0, R13, R21, R8 ;  /* 0x000000150d0a7225 */ /* 0x000fc80007800008 */
[----:B------:R-:W-:-:S04]  /*0c40*/  IMAD.WIDE.U32 R8, R13, R20, RZ ;  /* 0x000000140d087225 */ /* 0x000fc800078e00ff */
[----:B------:R-:W-:Y:S01]  /*0c50*/  IMAD.X R13, RZ, RZ, RZ, P0 ;  /* 0x000000ffff0d7224 */ /* 0x000fe200000e06ff */
[----:B------:R-:W-:Y:S01]  /*0c60*/  IADD3 RZ, P0, R9, R10, RZ ;  /* 0x0000000a09ff7210 */ /* 0x000fe20007f1e0ff */
[----:B------:R-:W-:-:S04]  /*0c70*/  IMAD.MOV.U32 R12, RZ, RZ, R11 ;  /* 0x000000ffff0c7224 */ /* 0x000fc800078e000b */
[----:B------:R-:W-:-:S08]  /*0c80*/  IMAD.WIDE.U32.X R8, R15, R21, R12, P0 ;  /* 0x000000150f087225 */ /* 0x000fd000000e040c */
.L_x_10:
[----:B------:R-:W0:Y:S01]  /*0c90*/  LDC.64 R20, c[0x0][0x640] ;  /* 0x00019000ff147b82 */ /* 0x000e220000000a00 */
[-C--:B------:R-:W-:Y:S01]  /*0ca0*/  SHF.R.U64 R26, R8, R6.reuse, R9 ;  /* 0x00000006081a7219 */ /* 0x080fe20000001209 */
[----:B------:R-:W-:Y:S01]  /*0cb0*/  IMAD.MOV.U32 R8, RZ, RZ, R19 ;  /* 0x000000ffff087224 */ /* 0x000fe200078e0013 */
[----:B------:R-:W-:Y:S01]  /*0cc0*/  SHF.R.U32.HI R0, RZ, R6, R9 ;  /* 0x00000006ff007219 */ /* 0x000fe20000011609 */
[----:B------:R-:W-:Y:S01]  /*0cd0*/  IMAD R28, R7, R14, R4 ;  /* 0x0000000e071c7224 */ /* 0x000fe200078e0204 */
[----:B------:R-:W-:-:S03]  /*0ce0*/  IADD3 R5, P0, RZ, -R26, RZ ;  /* 0x8000001aff057210 */ /* 0x000fc60007f1e0ff */
[----:B------:R-:W1:Y:S02]  /*0cf0*/  LDC R10, c[0x0][0x618] ;  /* 0x00018600ff0a7b82 */ /* 0x000e640000000800 */
[----:B------:R-:W-:-:S04]  /*0d00*/  IMAD.X R9, RZ, RZ, ~R0, P0 ;  /* 0x000000ffff097224 */ /* 0x000fc800000e0e00 */
[-C--:B------:R-:W-:Y:S02]  /*0d10*/  IMAD R0, R9, R22.reuse, RZ ;  /* 0x0000001609007224 */ /* 0x080fe400078e02ff */
[----:B------:R-:W2:Y:S01]  /*0d20*/  LDC R11, c[0x0][0x608] ;  /* 0x00018200ff0b7b82 */ /* 0x000ea20000000800 */
[----:B------:R-:W-:Y:S02]  /*0d30*/  IMAD.MOV.U32 R9, RZ, RZ, R18 ;  /* 0x000000ffff097224 */ /* 0x000fe400078e0012 */
[----:B------:R-:W-:-:S05]  /*0d40*/  IMAD.WIDE.U32 R8, R5, R22, R8 ;  /* 0x0000001605087225 */ /* 0x000fca00078e0008 */
[----:B------:R-:W3:Y:S01]  /*0d50*/  LDC R12, c[0x0][0x658] ;  /* 0x00019600ff0c7b82 */ /* 0x000ee20000000800 */
[----:B------:R-:W-:Y:S01]  /*0d60*/  IMAD R5, R5, R23, R0 ;  /* 0x0000001705057224 */ /* 0x000fe200078e0200 */
[----:B0-----:R-:W-:Y:S01]  /*0d70*/  ISETP.NE.U32.AND P0, PT, R20, RZ, PT ;  /* 0x000000ff1400720c */ /* 0x001fe20003f05070 */
[----:B------:R-:W-:Y:S02]  /*0d80*/  IMAD.MOV.U32 R23, RZ, RZ, 0x1 ;  /* 0x00000001ff177424 */ /* 0x000fe400078e00ff */
[----:B------:R-:W-:Y:S01]  /*0d90*/  IMAD.IADD R5, R9, 0x1, R5 ;  /* 0x0000000109057824 */ /* 0x000fe200078e0205 */
[----:B------:R-:W-:Y:S01]  /*0da0*/  ISETP.NE.AND.EX P0, PT, R21, RZ, PT, P0 ;  /* 0x000000ff1500720c */ /* 0x000fe20003f05300 */
[----:B------:R-:W-:Y:S01]  /*0db0*/  IMAD.MOV.U32 R9, RZ, RZ, -0x1 ;  /* 0xffffffffff097424 */ /* 0x000fe200078e00ff */
[----:B------:R-:W0:Y:S02]  /*0dc0*/  LDC R15, c[0x0][0x600] ;  /* 0x00018000ff0f7b82 */ /* 0x000e240000000800 */
[----:B-1----:R-:W-:-:S02]  /*0dd0*/  SHF.R.U64 R13, R8, R10, R5 ;  /* 0x0000000a080d7219 */ /* 0x002fc40000001205 */
[----:B------:R-:W-:-:S04]  /*0de0*/  SHF.R.U32.HI R0, RZ, R10, R5 ;  /* 0x0000000aff007219 */ /* 0x000fc80000011605 */
[----:B------:R-:W1:Y:S01]  /*0df0*/  LDC R22, c[0x0][0x648] ;  /* 0x00019200ff167b82 */ /* 0x000e620000000800 */
[-CC-:B--2---:R-:W-:Y:S02]  /*0e00*/  SHF.R.U64 R27, R13, R11.reuse, R0.reuse ;  /* 0x0000000b0d1b7219 */ /* 0x184fe40000001200 */
[----:B------:R-:W-:-:S05]  /*0e10*/  SHF.R.U32.HI R5, RZ, R11, R0 ;  /* 0x0000000bff057219 */ /* 0x000fca0000011600 */
[----:B------:R-:W2:Y:S01]  /*0e20*/  LDC R24, c[0x0][0x638] ;  /* 0x00018e00ff187b82 */ /* 0x000ea20000000800 */
[-CC-:B---3--:R-:W-:Y:S02]  /*0e30*/  SHF.R.U64 R14, R27, R12.reuse, R5.reuse ;  /* 0x0000000c1b0e7219 */ /* 0x188fe40000001205 */
[-C--:B------:R-:W-:Y:S02]  /*0e40*/  SHF.L.U32 R0, R9, R12.reuse, RZ ;  /* 0x0000000c09007219 */ /* 0x080fe400000006ff */
[----:B------:R-:W-:Y:S01]  /*0e50*/  SHF.R.U32.HI R5, RZ, R12, R5 ;  /* 0x0000000cff057219 */ /* 0x000fe20000011605 */
[----:B------:R-:W-:Y:S01]  /*0e60*/  IMAD.MOV.U32 R4, RZ, RZ, R14 ;  /* 0x000000ffff047224 */ /* 0x000fe200078e000e */
[----:B------:R-:W-:Y:S01]  /*0e70*/  LOP3.LUT R10, RZ, R0, RZ, 0x33, !PT ;  /* 0x00000000ff0a7212 */ /* 0x000fe200078e33ff */
[----:B------:R-:W3:Y:S01]  /*0e80*/  LDC R25, c[0x0][0x610] ;  /* 0x00018400ff197b82 */ /* 0x000ee20000000800 */
[----:B------:R-:W-:Y:S05]  /*0e90*/  @!P0 BRA `(.L_x_11) ;  /* 0x0000000000288947 */ /* 0x000fea0003800000 */
[----:B------:R-:W4:Y:S02]  /*0ea0*/  LDC R9, c[0x0][0x64c] ;  /* 0x00019300ff097b82 */ /* 0x000f240000000800 */
[----:B----4-:R-:W-:-:S05]  /*0eb0*/  IADD3 R9, P0, R14, R9, RZ ;  /* 0x000000090e097210 */ /* 0x010fca0007f1e0ff */
        /* <DEDUP_REMOVED lines=8> */
.L_x_11:
[----:B-1----:R-:W-:Y:S01]  /*0f40*/  SHF.R.U64 R4, R4, R22, R5 ;  /* 0x0000001604047219 */ /* 0x002fe20000001205 */
[----:B0-----:R-:W-:Y:S01]  /*0f50*/  VIADD R6, R15, 0xffffffff ;  /* 0xffffffff0f067836 */ /* 0x001fe20000000000 */
[----:B------:R-:W-:Y:S01]  /*0f60*/  SHF.L.U32 R0, R23, R12, RZ ;  /* 0x0000000c17007219 */ /* 0x000fe200000006ff */
[----:B------:R-:W-:Y:S01]  /*0f70*/  IMAD.MOV.U32 R22, RZ, RZ, R26 ;  /* 0x000000ffff167224 */ /* 0x000fe200078e001a */
[----:B------:R-:W-:Y:S01]  /*0f80*/  LOP3.LUT R5, R27, R10, RZ, 0xc0, !PT ;  /* 0x0000000a1b057212 */ /* 0x000fe200078ec0ff */
[----:B------:R-:W-:Y:S01]  /*0f90*/  IMAD.MOV R7, RZ, RZ, -R4 ;  /* 0x000000ffff077224 */ /* 0x000fe200078e0a04 */
[----:B------:R-:W-:Y:S02]  /*0fa0*/  SEL R3, R3, R28, !P1 ;  /* 0x0000001c03037207 */ /* 0x000fe40004800000 */
[----:B------:R-:W-:Y:S01]  /*0fb0*/  LOP3.LUT R6, R13, R6, RZ, 0xc0, !PT ;  /* 0x000000060d067212 */ /* 0x000fe200078ec0ff */
[----:B------:R-:W-:Y:S02]  /*0fc0*/  IMAD R4, R0, R4, R5 ;  /* 0x0000000400047224 */ /* 0x000fe400078e0205 */
[----:B--2---:R-:W-:-:S02]  /*0fd0*/  IMAD R0, R7, R24, R14 ;  /* 0x0000001807007224 */ /* 0x004fc400078e020e */
[----:B---3--:R-:W-:Y:S02]  /*0fe0*/  IMAD R3, R4, R25, R3 ;  /* 0x0000001904037224 */ /* 0x008fe400078e0203 */
[----:B------:R-:W-:Y:S02]  /*0ff0*/  IMAD.MOV.U32 R5, RZ, RZ, 0x1 ;  /* 0x00000001ff057424 */ /* 0x000fe400078e00ff */
[----:B------:R-:W-:-:S03]  /*1000*/  IMAD R4, R0, R15, R6 ;  /* 0x0000000f00047224 */ /* 0x000fc600078e0206 */
[----:B------:R-:W-:Y:S02]  /*1010*/  PRMT R0, R5, 0x7610, R0 ;  /* 0x0000761005007816 */ /* 0x000fe40000000000 */
[----:B------:R-:W-:Y:S02]  /*1020*/  SEL R5, R4, R3, !P1 ;  /* 0x0000000304057207 */ /* 0x000fe40004800000 */
[----:B------:R-:W-:-:S03]  /*1030*/  SEL R23, R3, R4, !P1 ;  /* 0x0000000403177207 */ /* 0x000fc60004800000 */
[----:B------:R0:W-:Y:S04]  /*1040*/  STL [R1], R5 ;  /* 0x0000000501007387 */ /* 0x0001e80000100800 */
.L_x_9:
[----:B------:R-:W-:-:S08]  /*1050*/  NOP ;  /* 0x0000000000007918 */ /* 0x000fd00000000000 */
[----:B------:R-:W1:Y:S02]  /*1060*/  USETMAXREG.TRY_ALLOC.CTAPOOL UP0, 0xe8 ;  /* 0x000000e8000079c8 */ /* 0x000e640008000600 */
[----:B-1----:R-:W-:-:S13]  /*1070*/  PLOP3.LUT P0, PT, PT, PT, UP0, 0x80, 0x0 ;  /* 0x000000000000781c */ /* 0x002fda0003f0f008 */
[----:B------:R-:W-:Y:S05]  /*1080*/  @!P0 BRA `(.L_x_9) ;  /* 0xfffffffc00f08947 */ /* 0x000fea000383ffff */
[----:B------:R-:W-:Y:S01]  /*1090*/  ULDC.64 UR4, c[0x0][0x598] ;  /* 0x0001660000047ab9 */ /* 0x000fe20000000a00 */
[----:B------:R-:W-:Y:S01]  /*10a0*/  ULDC.64 UR36, c[0x0][0x208] ;  /* 0x0000820000247ab9 */ /* 0x000fe20000000a00 */
[----:B------:R-:W-:-:S04]  /*10b0*/  ISETP.NE.U32.AND P0, PT, RZ, UR4, PT ;  /* 0x00000004ff007c0c */ /* 0x000fc8000bf05070 */
[----:B------:R-:W-:-:S13]  /*10c0*/  ISETP.NE.AND.EX P0, PT, RZ, UR5, PT, P0 ;  /* 0x00000005ff007c0c */ /* 0x000fda000bf05300 */
[----:B------:R-:W-:Y:S05]  /*10d0*/  @!P0 BRA `(.L_x_12) ;  /* 0x00000000001c8947 */ /* 0x000fea0003800000 */
[----:B0-----:R-:W0:Y:S02]  /*10e0*/  LDC.64 R4, c[0x0][0x598] ;  /* 0x00016600ff047b82 */ /* 0x001e240000000a00 */
[----:B0-----:R-:W2:Y:S02]  /*10f0*/  LDG.E.64 R4, desc[UR36][R4.64] ;  /* 0x0000002404047981 */ /* 0x001ea4000c1e1b00 */
[----:B--2---:R-:W-:-:S04]  /*1100*/  ISETP.NE.U32.AND P0, PT, R4, RZ, PT ;  /* 0x000000ff0400720c */ /* 0x004fc80003f05070 */
[----:B------:R-:W-:-:S13]  /*1110*/  ISETP.NE.AND.EX P0, PT, R5, RZ, PT, P0 ;  /* 0x000000ff0500720c */ /* 0x000fda0003f05300 */
[----:B------:R-:W-:Y:S05]  /*1120*/  @!P0 BRA `(.L_x_12) ;  /* 0x0000000000088947 */ /* 0x000fea0003800000 */
[----:B------:R0:W5:Y:S01]  /*1130*/  LD.E R217, desc[UR36][R4.64] ;  /* 0x0000002404d97980 */ /* 0x000162000c101900 */
[----:B------:R-:W-:Y:S05]  /*1140*/  BRA `(.L_x_13) ;  /* 0x0000000000247947 */ /* 0x000fea0003800000 */
.L_x_12:
[----:B------:R-:W-:Y:S02]  /*1150*/  ULDC.64 UR4, c[0x0][0x588] ;  /* 0x0001620000047ab9 */ /* 0x000fe40000000a00 */
[----:B------:R-:W-:-:S04]  /*1160*/  ISETP.NE.U32.AND P0, PT, RZ, UR4, PT ;  /* 0x00000004ff007c0c */ /* 0x000fc8000bf05070 */
[----:B------:R-:W-:-:S13]  /*1170*/  ISETP.NE.AND.EX P0, PT, RZ, UR5, PT, P0 ;  /* 0x00000005ff007c0c */ /* 0x000fda000bf05300 */
[----:B------:R-:W-:Y:S05]  /*1180*/  @!P0 BRA `(.L_x_14) ;  /* 0x00000000000c8947 */ /* 0x000fea0003800000 */
[----:B0-----:R-:W0:Y:S02]  /*1190*/  LDC.64 R4, c[0x0][0x588] ;  /* 0x00016200ff047b82 */ /* 0x001e240000000a00 */
[----:B0-----:R1:W5:Y:S01]  /*11a0*/  LDG.E R217, desc[UR36][R4.64] ;  /* 0x0000002404d97981 */ /* 0x001362000c1e1900 */
[----:B------:R-:W-:Y:S05]  /*11b0*/  BRA `(.L_x_13) ;  /* 0x0000000000087947 */ /* 0x000fea0003800000 */
.L_x_14:
[----:B------:R-:W-:Y:S02]  /*11c0*/  ULDC UR4, c[0x0][0x580] ;  /* 0x0001600000047ab9 */ /* 0x000fe40000000800 */
[----:B------:R-:W-:-:S07]  /*11d0*/  IMAD.U32 R217, RZ, RZ, UR4 ;  /* 0x00000004ffd97e24 */ /* 0x000fce000f8e00ff */
.L_x_13:
[----:B------:R-:W-:Y:S02]  /*11e0*/  ULDC.64 UR4, c[0x0][0x5a0] ;  /* 0x0001680000047ab9 */ /* 0x000fe40000000a00 */
[----:B------:R-:W-:-:S04]  /*11f0*/  ISETP.NE.U32.AND P0, PT, RZ, UR4, PT ;  /* 0x00000004ff007c0c */ /* 0x000fc8000bf05070 */
[----:B------:R-:W-:-:S13]  /*1200*/  ISETP.NE.AND.EX P0, PT, RZ, UR5, PT, P0 ;  /* 0x00000005ff007c0c */ /* 0x000fda000bf05300 */
[----:B------:R-:W-:Y:S05]  /*1210*/  @!P0 BRA `(.L_x_15) ;  /* 0x00000000001c8947 */ /* 0x000fea0003800000 */
[----:B01----:R-:W0:Y:S02]  /*1220*/  LDC.64 R4, c[0x0][0x5a0] ;  /* 0x00016800ff047b82 */ /* 0x003e240000000a00 */
[----:B0-----:R-:W2:Y:S02]  /*1230*/  LDG.E.64 R4, desc[UR36][R4.64] ;  /* 0x0000002404047981 */ /* 0x001ea4000c1e1b00 */
[----:B--2---:R-:W-:-:S04]  /*1240*/  ISETP.NE.U32.AND P0, PT, R4, RZ, PT ;  /* 0x000000ff0400720c */ /* 0x004fc80003f05070 */
[----:B------:R-:W-:-:S13]  /*1250*/  ISETP.NE.AND.EX P0, PT, R5, RZ, PT, P0 ;  /* 0x000000ff0500720c */ /* 0x000fda0003f05300 */
[----:B------:R-:W-:Y:S05]  /*1260*/  @!P0 BRA `(.L_x_15) ;  /* 0x0000000000088947 */ /* 0x000fea0003800000 */
[----:B------:R0:W5:Y:S01]  /*1270*/  LD.E R216, desc[UR36][R4.64] ;  /* 0x0000002404d87980 */ /* 0x000162000c101900 */
[----:B------:R-:W-:Y:S05]  /*1280*/  BRA `(.L_x_16) ;  /* 0x0000000000247947 */ /* 0x000fea0003800000 */
.L_x_15:
[----:B------:R-:W-:Y:S02]  /*1290*/  ULDC.64 UR4, c[0x0][0x590] ;  /* 0x0001640000047ab9 */ /* 0x000fe40000000a00 */
[----:B------:R-:W-:-:S04]  /*12a0*/  ISETP.NE.U32.AND P0, PT, RZ, UR4, PT ;  /* 0x00000004ff007c0c */ /* 0x000fc8000bf05070 */
[----:B------:R-:W-:-:S13]  /*12b0*/  ISETP.NE.AND.EX P0, PT, RZ, UR5, PT, P0 ;  /* 0x00000005ff007c0c */ /* 0x000fda000bf05300 */
[----:B------:R-:W-:Y:S05]  /*12c0*/  @!P0 BRA `(.L_x_17) ;  /* 0x00000000000c8947 */ /* 0x000fea0003800000 */
[----:B01----:R-:W0:Y:S02]  /*12d0*/  LDC.64 R4, c[0x0][0x590] ;  /* 0x00016400ff047b82 */ /* 0x003e240000000a00 */
[----:B0-----:R1:W5:Y:S01]  /*12e0*/  LDG.E R216, desc[UR36][R4.64] ;  /* 0x0000002404d87981 */ /* 0x001362000c1e1900 */
[----:B------:R-:W-:Y:S05]  /*12f0*/  BRA `(.L_x_16) ;  /* 0x0000000000087947 */ /* 0x000fea0003800000 */
.L_x_17:
[----:B------:R-:W-:Y:S02]  /*1300*/  ULDC UR4, c[0x0][0x584] ;  /* 0x0001610000047ab9 */ /* 0x000fe40000000800 */
[----:B------:R-:W-:-:S07]  /*1310*/  IMAD.U32 R216, RZ, RZ, UR4 ;  /* 0x00000004ffd87e24 */ /* 0x000fce000f8e00ff */
.L_x_16:
[----:B------:R-:W-:-:S13]  /*1320*/  LOP3.LUT P0, RZ, R0, 0xff, RZ, 0xc0, !PT ;  /* 0x000000ff00ff7812 */ /* 0x000fda000780c0ff */
[----:B------:R-:W-:Y:S05]  /*1330*/  @!P0 EXIT ;  /* 0x000000000000894d */ /* 0x000fea0003800000 */
[----:B------:R-:W-:Y:S01]  /*1340*/  ULDC UR4, c[0x0][0x28c] ;  /* 0x0000a30000047ab9 */ /* 0x000fe20000000800 */
[----:B------:R-:W-:Y:S01]  /*1350*/  UMOV UR38, URZ ;  /* 0x0000003f00267c82 */ /* 0x000fe20008000000 */
[----:B------:R-:W-:Y:S01]  /*1360*/  UIADD3 UR4, UR4, 0x1f, URZ ;  /* 0x0000001f04047890 */ /* 0x000fe2000fffe03f */
[----:B------:R-:W-:-:S03]  /*1370*/  UMOV UR39, URZ ;  /* 0x0000003f00277c82 */ /* 0x000fc60008000000 */
[----:B------:R-:W-:-:S04]  /*1380*/  USHF.R.S32.HI UR5, URZ, 0x1f, UR4 ;  /* 0x0000001f3f057899 */ /* 0x000fc80008011404 */
[----:B------:R-:W-:-:S04]  /*1390*/  ULEA.HI UR5, UR5, UR4, URZ, 0x5 ;  /* 0x0000000405057291 */ /* 0x000fc8000f8f283f */
[----:B------:R-:W-:-:S12]  /*13a0*/  USHF.R.S32.HI UR40, URZ, 0x5, UR5 ;  /* 0x000000053f287899 */ /* 0x000fd80008011405 */
.L_x_425:
[----:B--2---:R-:W2:Y:S01]  /*13b0*/  S2R R0, SR_TID.X ;  /* 0x0000000000007919 */ /* 0x004ea20000002100 */
[----:B---3--:R-:W3:Y:S01]  /*13c0*/  S2UR UR7, SR_CgaCtaId ;  /* 0x00000000000779c3 */ /* 0x008ee20000008800 */
[----:B------:R-:W-:Y:S02]  /*13d0*/  UMOV UR6, 0x400 ;  /* 0x0000040000067882 */ /* 0x000fe40000000000 */
[----:B---3--:R-:W-:Y:S01]  /*13e0*/  ULEA UR6, UR7, UR6, 0x18 ;  /* 0x0000000607067291 */ /* 0x008fe2000f8ec03f */
[----:B--2---:R-:W-:-:S04]  /*13f0*/  LOP3.LUT R0, R0, 0x80, RZ, 0xc0, !PT ;  /* 0x0000008000007812 */ /* 0x004fc800078ec0ff */
[----:B------:R-:W-:-:S06]  /*1400*/  SHF.R.U32.HI R0, RZ, 0x7, R0 ;  /* 0x00000007ff007819 */ /* 0x000fcc0000011600 */
[----:B------:R-:W2:Y:S02]  /*1410*/  SHFL.IDX PT, R0, R0, RZ, 0x1f ;  /* 0x00001fff00007589 */ /* 0x000ea400000e0000 */
[----:B--2---:R-:W-:-:S13]  /*1420*/  R2UR UR4, R0 ;  /* 0x00000000000472ca */ /* 0x004fda00000e0000 */
[----:B------:R-:W-:-:S04]  /*1430*/  ULEA.HI UR5, UR4, UR4, URZ, 0x1 ;  /* 0x0000000404057291 */ /* 0x000fc8000f8f083f */
[----:B------:R-:W-:-:S04]  /*1440*/  ULOP3.LUT UR5, UR5, 0x1ffffe, URZ, 0xc0, !UPT ;  /* 0x001ffffe05057892 */ /* 0x000fc8000f8ec03f */
[----:B------:R-:W-:-:S03]  /*1450*/  UIADD3 UR5, UR4, -UR5, URZ ;  /* 0x8000000504057290 */ /* 0x000fc6000fffe03f */
[----:B------:R-:W-:Y:S01]  /*1460*/  ULDC UR4, c[0x0][0x28c] ;  /* 0x0000a30000047ab9 */ /* 0x000fe20000000800 */
[----:B------:R-:W-:Y:S01]  /*1470*/  ULEA UR5, UR5, UR6, 0xb ;  /* 0x0000000605057291 */ /* 0x000fe2000f8e583f */
[----:B------:R-:W-:-:S03]  /*1480*/  ISETP.LT.AND P0, PT, RZ, UR4, PT ;  /* 0x00000004ff007c0c */ /* 0x000fc6000bf01270 */
[----:B------:R-:W-:-:S04]  /*1490*/  UIADD3 UR5, UR5, 0x200, URZ ;  /* 0x0000020005057890 */ /* 0x000fc8000fffe03f */
[----:B------:R-:W-:-:S04]  /*14a0*/  USHF.R.U32.HI UR5, URZ, 0x4, UR5 ;  /* 0x000000043f057899 */ /* 0x000fc80008011605 */
[----:B------:R-:W-:Y:S02]  /*14b0*/  ULOP3.LUT UR41, UR5, 0x3fff, URZ, 0xc0, !UPT ;  /* 0x00003fff05297892 */ /* 0x000fe4000f8ec03f */
[----:B01----:R-:W-:Y:S10]  /*14c0*/  @P0 BRA `(.L_x_18) ;  /* 0x0000000000400947 */ /* 0x003ff40003800000 */
[----:B------:R-:W-:Y:S01]  /*14d0*/  MOV R0, 0x0 ;  /* 0x0000000000007802 */ /* 0x000fe20000000f00 */
[----:B------:R-:W-:Y:S01]  /*14e0*/  ULDC.64 UR4, c[0x4][0x68] ;  /* 0x01001a0000047ab9 */ /* 0x000fe20000000a00 */
[----:B------:R-:W-:Y:S01]  /*14f0*/  ULDC.64 UR6, c[0x4][0x8] ;  /* 0x0100020000067ab9 */ /* 0x000fe20000000a00 */
[----:B01----:R-:W-:Y:S01]  /*1500*/  IMAD.U32 R4, RZ, RZ, UR4 ;  /* 0x00000004ff047e24 */ /* 0x003fe2000f8e00ff */
[----:B------:R0:W1:Y:S01]  /*1510*/  LDC.64 R14, c[0x4][R0] ;  /* 0x01000000000e7b82 */ /* 0x0000620000000a00 */
[----:B------:R-:W-:Y:S01]  /*1520*/  IMAD.U32 R5, RZ, RZ, UR5 ;  /* 0x00000005ff057e24 */ /* 0x000fe2000f8e00ff */
[----:B------:R-:W-:Y:S01]  /*1530*/  ULDC.64 UR4, c[0x4][0x70] ;  /* 0x01001c0000047ab9 */ /* 0x000fe20000000a00 */
[----:B------:R-:W-:Y:S02]  /*1540*/  IMAD.U32 R10, RZ, RZ, UR6 ;  /* 0x00000006ff0a7e24 */ /* 0x000fe4000f8e00ff */
[----:B------:R-:W-:Y:S02]  /*1550*/  IMAD.U32 R6, RZ, RZ, UR4 ;  /* 0x00000004ff067e24 */ /* 0x000fe4000f8e00ff */
[----:B------:R-:W-:-:S02]  /*1560*/  IMAD.U32 R7, RZ, RZ, UR5 ;  /* 0x00000005ff077e24 */ /* 0x000fc4000f8e00ff */
[----:B------:R-:W-:Y:S02]  /*1570*/  IMAD.U32 R11, RZ, RZ, UR7 ;  /* 0x00000007ff0b7e24 */ /* 0x000fe4000f8e00ff */
[----:B------:R-:W-:Y:S02]  /*1580*/  IMAD.MOV.U32 R8, RZ, RZ, 0x1e1 ;  /* 0x000001e1ff087424 */ /* 0x000fe400078e00ff */
[----:B------:R-:W-:Y:S02]  /*1590*/  IMAD.MOV.U32 R12, RZ, RZ, 0x1 ;  /* 0x00000001ff0c7424 */ /* 0x000fe400078e00ff */
[----:B0-----:R-:W-:-:S07]  /*15a0*/  IMAD.MOV.U32 R13, RZ, RZ, RZ ;  /* 0x000000ffff0d7224 */ /* 0x001fce00078e00ff */
[----:B------:R-:W-:-:S07]  /*15b0*/  LEPC R20, `(.L_x_18) ;  /* 0x000000001014794e */ /* 0x000fce0000000000 */
[----:B-1---5:R-:W-:Y:S05]  /*15c0*/  CALL.ABS.NOINC R14 ;  /* 0x000000000e007343 */ /* 0x022fea0003c00000 */
.L_x_18:
[----:B------:R-:W-:-:S04]  /*15d0*/  LOP3.LUT R0, R17, 0x1, RZ, 0xfc, !PT ;  /* 0x0000000111007812 */ /* 0x000fc800078efcff */
[----:B------:R-:W-:-:S13]  /*15e0*/  ISETP.NE.AND P0, PT, R0, 0x3, PT ;  /* 0x000000030000780c */ /* 0x000fda0003f05270 */
[----:B------:R-:W-:Y:S05]  /*15f0*/  @!P0 BRA `(.L_x_19) ;  /* 0x0000000000048947 */ /* 0x000fea0003800000 */
[----:B------:R-:W-:Y:S01]  /*1600*/  BPT.TRAP 0x1 ;  /* 0x000000040000795c */ /* 0x000fe20000300000 */
.L_x_19:
[----:B------:R-:W2:Y:S01]  /*1610*/  S2UR UR5, SR_CgaCtaId ;  /* 0x00000000000579c3 */ /* 0x000ea20000008800 */
[----:B------:R-:W-:Y:S01]  /*1620*/  UMOV UR4, 0x400 ;  /* 0x0000040000047882 */ /* 0x000fe20000000000 */
[----:B------:R-:W-:Y:S02]  /*1630*/  IMAD.U32 R0, RZ, RZ, UR38 ;  /* 0x00000026ff007e24 */ /* 0x000fe4000f8e00ff */
[----:B------:R-:W-:-:S03]  /*1640*/  IMAD.U32 R3, RZ, RZ, UR39 ;  /* 0x00000027ff037e24 */ /* 0x000fc6000f8e00ff */
[----:B------:R-:W-:Y:S01]  /*1650*/  SHF.L.U32 R0, R0, 0x1f, RZ ;  /* 0x0000001f00007819 */ /* 0x000fe200000006ff */
[----:B--2---:R-:W-:-:S06]  /*1660*/  ULEA UR4, UR5, UR4, 0x18 ;  /* 0x0000000405047291 */ /* 0x004fcc000f8ec03f */
[----:B------:R-:W-:-:S04]  /*1670*/  IMAD.U32 R6, RZ, RZ, UR4 ;  /* 0x00000004ff067e24 */ /* 0x000fc8000f8e00ff */
[----:B------:R-:W-:-:S04]  /*1680*/  IMAD R3, R3, 0x8, R6 ;  /* 0x0000000803037824 */ /* 0x000fc800078e0206 */
[----:B------:R2:W3:Y:S01]  /*1690*/  SYNCS.PHASECHK.TRANS64.TRYWAIT P1, [R3+URZ], R0 ;  /* 0x00000000030075a7 */ /* 0x0004e2000802017f */
[----:B------:R-:W-:Y:S05]  /*16a0*/  @!P0 BRA `(.L_x_20) ;  /* 0x0000000000048947 */ /* 0x000fea0003800000 */
[----:B------:R-:W-:Y:S01]  /*16b0*/  BPT.TRAP 0x1 ;  /* 0x000000040000795c */ /* 0x000fe20000300000 */
.L_x_20:
[----:B---3--:R-:W-:Y:S05]  /*16c0*/  @P1 BRA `(.L_x_21) ;  /* 0x0000000000081947 */ /* 0x008fea0003800000 */
[----:B------:R-:W3:Y:S02]  /*16d0*/  SYNCS.PHASECHK.TRANS64.TRYWAIT P1, [R3+URZ], R0 ;  /* 0x00000000030075a7 */ /* 0x000ee4000802017f */
[----:B---3--:R-:W-:Y:S05]  /*16e0*/  @!P1 BRA `(.L_x_22) ;  /* 0x000000c8009c9947 */ /* 0x008fea0003800000 */
.L_x_21:
[----:B------:R-:W-:-:S04]  /*16f0*/  UISETP.LT.AND UP0, UPT, UR40, 0x1, UPT ;  /* 0x000000012800788c */ /* 0x000fc8000bf01270 */
[----:B------:R-:W-:-:S06]  /*1700*/  USEL UR4, UR40, 0x1, UP0 ;  /* 0x0000000128047887 */ /* 0x000fcc0008000000 */
[----:B--23--:R-:W-:Y:S01]  /*1710*/  IMAD.U32 R0, RZ, RZ, UR4 ;  /* 0x00000004ff007e24 */ /* 0x00cfe2000f8e00ff */
[----:B------:R-:W-:Y:S05]  /*1720*/  WARPSYNC.ALL ;  /* 0x0000000000007948 */ /* 0x000fea0003800000 */
[----:B------:R-:W-:-:S04]  /*1730*/  IADD3 R0, -R0, UR40, RZ ;  /* 0x0000002800007c10 */ /* 0x000fc8000fffe1ff */
[----:B------:R-:W-:Y:S02]  /*1740*/  ISETP.GE.AND P1, PT, R0, 0x1, PT ;  /* 0x000000010000780c */ /* 0x000fe40003f26270 */
[----:B------:R-:W-:Y:S01]  /*1750*/  R2UR UR4, R6 ;  /* 0x00000000060472ca */ /* 0x000fe200000e0000 */
[----:B------:R-:W-:Y:S01]  /*1760*/  ULOP3.LUT UR41, UR41, 0x10000, URZ, 0xfc, !UPT ;  /* 0x0001000029297892 */ /* 0x000fe2000f8efc3f */
[----:B------:R-:W-:Y:S01]  /*1770*/  WARPGROUP.ARRIVE ;  /* 0x00000000000079c5 */ /* 0x000fe20000000000 */
[----:B------:R-:W-:Y:S01]  /*1780*/  UMOV UR5, 0xc0000010 ;  /* 0xc000001000057882 */ /* 0x000fe20000000000 */
[----:B------:R-:W-:-:S09]  /*1790*/  UMOV UR7, 0xc0000010 ;  /* 0xc000001000077882 */ /* 0x000fd20000000000 */
[----:B------:R-:W-:-:S04]  /*17a0*/  UIADD3 UR4, UR4, 0xe200, URZ ;  /* 0x0000e20004047890 */ /* 0x000fc8000fffe03f */
[----:B------:R-:W-:-:S04]  /*17b0*/  USHF.R.U32.HI UR4, URZ, 0x4, UR4 ;  /* 0x000000043f047899 */ /* 0x000fc80008011604 */
[----:B------:R-:W-:-:S04]  /*17c0*/  ULOP3.LUT UR4, UR4, 0x3fff, URZ, 0xc0, !UPT ;  /* 0x00003fff04047892 */ /* 0x000fc8000f8ec03f */
[----:B------:R-:W-:Y:S02]  /*17d0*/  ULOP3.LUT UR9, UR4, 0x10000, URZ, 0xfc, !UPT ;  /* 0x0001000004097892 */ /* 0x000fe4000f8efc3f */
[----:B------:R-:W-:Y:S02]  /*17e0*/  ULEA UR4, UR39, UR41, 0x8 ;  /* 0x0000002927047291 */ /* 0x000fe4000f8e403f */
[----:B------:R-:W-:-:S09]  /*17f0*/  UIMAD UR6, UR39, 0x300, UR9 ;  /* 0x00000300270678a4 */ /* 0x000fd2000f8e0209 */
[----:B------:R-:W-:Y:S01]  /*1800*/  IGMMA.64x192x32.S8.S8 R120, gdesc[UR4], RZ, !UPT, gsb0 ;  /* 0x04e00000047879f1 */ /* 0x000fe2000c0410ff */
[----:B------:R-:W-:Y:S01]  /*1810*/  UIADD3 UR6, UR6, 0x180, URZ ;  /* 0x0000018006067890 */ /* 0x000fe2000fffe03f */
[----:B------:R-:W-:Y:S01]  /*1820*/  UMOV UR7, 0xc0000010 ;  /* 0xc000001000077882 */ /* 0x000fe20000000000 */
[----:B------:R-:W-:Y:S02]  /*1830*/  WARPGROUP.DEPBAR.LE gsb0, 0x0 ;  /* 0x00008000000079c5 */ /* 0x000fe40000010000 */
[----:B------:R-:W-:-:S06]  /*1840*/  WARPGROUP.ARRIVE ;  /* 0x00000000000079c5 */ /* 0x000fcc0000000000 */
[----:B------:R-:W-:Y:S03]  /*1850*/  IGMMA.64x192x32.S8.S8 R24, gdesc[UR4], RZ, !UPT, gsb0 ;  /* 0x04e00000041879f1 */ /* 0x000fe6000c0410ff */
[----:B------:R-:W-:Y:S02]  /*1860*/  WARPGROUP.DEPBAR.LE gsb0, 0x0 ;  /* 0x00008000000079c5 */ /* 0x000fe40000010000 */
[----:B------:R-:W-:Y:S05]  /*1870*/  @!P1 BRA `(.L_x_23) ;  /* 0x0000000000dc9947 */ /* 0x000fea0003800000 */
[----:B------:R-:W-:Y:S02]  /*1880*/  UIADD3 UR4, UR39, 0x1, URZ ;  /* 0x0000000127047890 */ /* 0x000fe4000fffe03f */
[----:B------:R-:W-:Y:S02]  /*1890*/  IMAD.U32 R3, RZ, RZ, UR39 ;  /* 0x00000027ff037e24 */ /* 0x000fe4000f8e00ff */
[----:B------:R-:W-:-:S04]  /*18a0*/  UISETP.NE.AND UP0, UPT, UR4, 0xe, UPT ;  /* 0x0000000e0400788c */ /* 0x000fc8000bf05270 */
[----:B------:R-:W-:Y:S02]  /*18b0*/  USEL UR5, URZ, 0x1, UP0 ;  /* 0x000000013f057887 */ /* 0x000fe40008000000 */
[----:B------:R-:W-:Y:S02]  /*18c0*/  USEL UR8, UR4, URZ, UP0 ;  /* 0x0000003f04087287 */ /* 0x000fe40008000000 */
[----:B------:R-:W-:-:S06]  /*18d0*/  ULOP3.LUT UR5, UR38, UR5, URZ, 0x3c, !UPT ;  /* 0x0000000526057292 */ /* 0x000fcc000f8e3c3f */
[----:B------:R-:W-:-:S07]  /*18e0*/  IMAD.U32 R7, RZ, RZ, UR5 ;  /* 0x00000005ff077e24 */ /* 0x000fce000f8e00ff */
.L_x_30:
[----:B------:R-:W-:Y:S05]  /*18f0*/  @!P0 BRA `(.L_x_24) ;  /* 0x0000000000048947 */ /* 0x000fea0003800000 */
[----:B------:R-:W-:Y:S01]  /*1900*/  BPT.TRAP 0x1 ;  /* 0x000000040000795c */ /* 0x000fe20000300000 */
.L_x_24:
[----:B------:R-:W2:Y:S01]  /*1910*/  S2UR UR5, SR_CgaCtaId ;  /* 0x00000000000579c3 */ /* 0x000ea20000008800 */
[----:B------:R-:W-:Y:S01]  /*1920*/  UMOV UR4, 0x400 ;  /* 0x0000040000047882 */ /* 0x000fe20000000000 */
[----:B01----:R-:W-:Y:S01]  /*1930*/  IMAD.U32 R5, RZ, RZ, UR8 ;  /* 0x00000008ff057e24 */ /* 0x003fe2000f8e00ff */
[----:B------:R-:W-:Y:S01]  /*1940*/  SHF.L.U32 R4, R7, 0x1f, RZ ;  /* 0x0000001f07047819 */ /* 0x000fe200000006ff */
[----:B--2---:R-:W-:-:S06]  /*1950*/  ULEA UR4, UR5, UR4, 0x18 ;  /* 0x0000000405047291 */ /* 0x004fcc000f8ec03f */
[----:B------:R-:W-:-:S04]  /*1960*/  IMAD.U32 R6, RZ, RZ, UR4 ;  /* 0x00000004ff067e24 */ /* 0x000fc8000f8e00ff */
[----:B------:R-:W-:-:S04]  /*1970*/  IMAD R5, R5, 0x8, R6 ;  /* 0x0000000805057824 */ /* 0x000fc800078e0206 */
[----:B------:R0:W1:Y:S01]  /*1980*/  SYNCS.PHASECHK.TRANS64.TRYWAIT P1, [R5+URZ], R4 ;  /* 0x00000004050075a7 */ /* 0x000062000802017f */
[----:B------:R-:W-:Y:S05]  /*1990*/  @!P0 BRA `(.L_x_25) ;  /* 0x0000000000048947 */ /* 0x000fea0003800000 */
[----:B------:R-:W-:Y:S01]  /*19a0*/  BPT.TRAP 0x1 ;  /* 0x000000040000795c */ /* 0x000fe20000300000 */
.L_x_25:
[----:B-1----:R-:W-:Y:S05]  /*19b0*/  @P1 BRA `(.L_x_26) ;  /* 0x0000000000081947 */ /* 0x002fea0003800000 */
[----:B------:R-:W1:Y:S02]  /*19c0*/  SYNCS.PHASECHK.TRANS64.TRYWAIT P1, [R5+URZ], R4 ;  /* 0x00000004050075a7 */ /* 0x000e64000802017f */
[----:B-1----:R-:W-:Y:S05]  /*19d0*/  @!P1 BRA `(.L_x_27) ;  /* 0x000000c400f49947 */ /* 0x002fea0003800000 */
.L_x_26:
[----:B------:R-:W-:Y:S01]  /*19e0*/  ULEA UR4, UR8, UR41, 0x8 ;  /* 0x0000002908047291 */ /* 0x000fe2000f8e403f */
[----:B------:R-:W-:Y:S01]  /*19f0*/  WARPGROUP.ARRIVE ;  /* 0x00000000000079c5 */ /* 0x000fe20000000000 */
[----:B------:R-:W-:Y:S01]  /*1a00*/  UIMAD UR6, UR8, 0x300, UR9 ;  /* 0x00000300080678a4 */ /* 0x000fe2000f8e0209 */
[----:B------:R-:W-:Y:S01]  /*1a10*/  UMOV UR5, 0xc0000010 ;  /* 0xc000001000057882 */ /* 0x000fe20000000000 */
[----:B------:R-:W-:-:S07]  /*1a20*/  UMOV UR7, 0xc0000010 ;  /* 0xc000001000077882 */ /* 0x000fce0000000000 */
[----:B------:R-:W-:Y:S01]  /*1a30*/  IGMMA.64x192x32.S8.S8 R120, gdesc[UR4], R120, gsb0 ;  /* 0x04e00000047879f1 */ /* 0x000fe20008041078 */
[----:B------:R-:W-:Y:S01]  /*1a40*/  UIADD3 UR6, UR6, 0x180, URZ ;  /* 0x0000018006067890 */ /* 0x000fe2000fffe03f */
[----:B------:R-:W-:Y:S01]  /*1a50*/  UMOV UR7, 0xc0000010 ;  /* 0xc000001000077882 */ /* 0x000fe20000000000 */
[----:B------:R-:W-:Y:S02]  /*1a60*/  WARPGROUP.DEPBAR.LE gsb0, 0x0 ;  /* 0x00008000000079c5 */ /* 0x000fe40000010000 */
[----:B------:R-:W-:-:S06]  /*1a70*/  WARPGROUP.ARRIVE ;  /* 0x00000000000079c5 */ /* 0x000fcc0000000000 */
[----:B------:R-:W-:Y:S03]  /*1a80*/  IGMMA.64x192x32.S8.S8 R24, gdesc[UR4], R24, gsb0 ;  /* 0x04e00000041879f1 */ /* 0x000fe60008041018 */
[----:B------:R-:W-:Y:S02]  /*1a90*/  WARPGROUP.DEPBAR.LE gsb0, 0x0 ;  /* 0x00008000000079c5 */ /* 0x000fe40000010000 */
[----:B------:R-:W-:Y:S05]  /*1aa0*/  @!P0 BRA `(.L_x_28) ;  /* 0x0000000000048947 */ /* 0x000fea0003800000 */
[----:B------:R-:W-:Y:S01]  /*1ab0*/  BPT.TRAP 0x1 ;  /* 0x000000040000795c */ /* 0x000fe20000300000 */
.L_x_28:
[----:B------:R-:W-:-:S13]  /*1ac0*/  ISETP.NE.AND P1, PT, R2, RZ, PT ;  /* 0x000000ff0200720c */ /* 0x000fda0003f25270 */
[----:B01----:R-:W-:-:S04]  /*1ad0*/  @P1 IMAD R4, R3, 0x8, R6 ;  /* 0x0000000803041824 */ /* 0x003fc800078e0206 */
[----:B------:R-:W-:-:S05]  /*1ae0*/  @P1 VIADD R5, R4, 0x70 ;  /* 0x0000007004051836 */ /* 0x000fca0000000000 */
[----:B------:R-:W-:-:S04]  /*1af0*/  @P1 PRMT R5, R16, 0x654, R5 ;  /* 0x0000065410051816 */ /* 0x000fc80000000005 */
[----:B------:R0:W-:Y:S01]  /*1b00*/  @P1 SYNCS.ARRIVE.TRANS64.RED.A1T0 RZ, [R5+URZ], RZ ;  /* 0x000000ff05ff19a7 */ /* 0x0001e2000810043f */
[----:B------:R-:W-:-:S13]  /*1b10*/  ISETP.GT.U32.AND P1, PT, R17, 0x1, PT ;  /* 0x000000011100780c */ /* 0x000fda0003f24070 */
[----:B0-----:R-:W-:Y:S05]  /*1b20*/  @P1 BRA `(.L_x_29) ;  /* 0x0000000000041947 */ /* 0x001fea0003800000 */
[----:B------:R-:W-:Y:S01]  /*1b30*/  BPT.TRAP 0x1 ;  /* 0x000000040000795c */ /* 0x000fe20000300000 */
.L_x_29:
[----:B------:R-:W-:Y:S01]  /*1b40*/  UIADD3 UR8, UR8, 0x1, URZ ;  /* 0x0000000108087890 */ /* 0x000fe2000fffe03f */
[C---:B------:R-:W-:Y:S01]  /*1b50*/  ISETP.GT.AND P2, PT, R0.reuse, 0x1, PT ;  /* 0x000000010000780c */ /* 0x040fe20003f44270 */
[----:B------:R-:W-:Y:S02]  /*1b60*/  VIADD R3, R3, 0x1 ;  /* 0x0000000103037836 */ /* 0x000fe40000000000 */
[----:B------:R-:W-:Y:S01]  /*1b70*/  UISETP.NE.AND UP0, UPT, UR8, 0xe, UPT ;  /* 0x0000000e0800788c */ /* 0x000fe2000bf05270 */
[----:B------:R-:W-:Y:S02]  /*1b80*/  VIADD R0, R0, 0xffffffff ;  /* 0xffffffff00007836 */ /* 0x000fe40000000000 */
[C---:B------:R-:W-:Y:S01]  /*1b90*/  ISETP.NE.AND P1, PT, R3.reuse, 0xe, PT ;  /* 0x0000000e0300780c */ /* 0x040fe20003f25270 */
[----:B------:R-:W-:Y:S02]  /*1ba0*/  USEL UR4, URZ, 0x1, UP0 ;  /* 0x000000013f047887 */ /* 0x000fe40008000000 */
[----:B------:R-:W-:Y:S01]  /*1bb0*/  USEL UR8, UR8, URZ, UP0 ;  /* 0x0000003f08087287 */ /* 0x000fe20008000000 */
[----:B------:R-:W-:-:S03]  /*1bc0*/  SEL R3, R3, RZ, P1 ;  /* 0x000000ff03037207 */ /* 0x000fc60000800000 */
[----:B------:R-:W-:Y:S01]  /*1bd0*/  LOP3.LUT R7, R7, UR4, RZ, 0x3c, !PT ;  /* 0x0000000407077c12 */ /* 0x000fe2000f8e3cff */
[----:B------:R-:W-:Y:S07]  /*1be0*/  @P2 BRA `(.L_x_30) ;  /* 0xfffffffc00402947 */ /* 0x000fee000383ffff */
.L_x_23:
[----:B------:R-:W2:Y:S02]  /*1bf0*/  LDC R0, c[0x0][0x28c] ;  /* 0x0000a300ff007b82 */ /* 0x000ea40000000800 */
[----:B--2---:R-:W-:-:S13]  /*1c00*/  ISETP.GE.AND P1, PT, R0, 0x1, PT ;  /* 0x000000010000780c */ /* 0x004fda0003f26270 */
[----:B------:R-:W-:Y:S05]  /*1c10*/  @!P1 BRA `(.L_x_31) ;  /* 0x0000000000549947 */ /* 0x000fea0003800000 */
[----:B------:R-:W-:Y:S05]  /*1c20*/  @!P0 BRA `(.L_x_32) ;  /* 0x0000000000048947 */ /* 0x000fea0003800000 */
[----:B------:R-:W-:Y:S01]  /*1c30*/  BPT.TRAP 0x1 ;  /* 0x000000040000795c */ /* 0x000fe20000300000 */
.L_x_32:
[----:B------:R-:W-:Y:S01]  /*1c40*/  ISETP.NE.AND P0, PT, R2, RZ, PT ;  /* 0x000000ff0200720c */ /* 0x000fe20003f05270 */
[----:B------:R-:W-:Y:S01]  /*1c50*/  BSSY B0, `(.L_x_33) ;  /* 0x000000f000007945 */ /* 0x000fe20003800000 */
[----:B------:R-:W-:-:S11]  /*1c60*/  ISETP.GT.U32.AND P1, PT, R17, 0x1, PT ;  /* 0x000000011100780c */ /* 0x000fd60003f24070 */
[----:B------:R-:W-:Y:S05]  /*1c70*/  @!P0 BRA `(.L_x_34) ;  /* 0x0000000000308947 */ /* 0x000fea0003800000 */
[----:B------:R-:W-:-:S04]  /*1c80*/  UISETP.LT.AND UP0, UPT, UR40, 0x1, UPT ;  /* 0x000000012800788c */ /* 0x000fc8000bf01270 */
[----:B------:R-:W-:-:S04]  /*1c90*/  USEL UR6, UR40, 0x1, UP0 ;  /* 0x0000000128067887 */ /* 0x000fc80008000000 */
[----:B------:R-:W-:-:S04]  /*1ca0*/  UIADD3 UR6, UR39, UR40, -UR6 ;  /* 0x0000002827067290 */ /* 0x000fc8000fffe806 */
[----:B------:R-:W-:-:S04]  /*1cb0*/  USHF.R.U32.HI UR4, URZ, 0x1, UR6 ;  /* 0x000000013f047899 */ /* 0x000fc80008011606 */
[----:B------:R-:W-:-:S04]  /*1cc0*/  UIMAD.WIDE.U32 UR4, UR4, -0x6db6db6d, URZ ;  /* 0x92492493040478a5 */ /* 0x000fc8000f8e003f */
[----:B------:R-:W-:-:S04]  /*1cd0*/  USHF.R.U32.HI UR4, URZ, 0x2, UR5 ;  /* 0x000000023f047899 */ /* 0x000fc80008011605 */
[----:B------:R-:W-:-:S06]  /*1ce0*/  UIMAD UR6, UR4, -0xe, UR6 ;  /* 0xfffffff2040678a4 */ /* 0x000fcc000f8e0206 */
[----:B------:R-:W-:-:S04]  /*1cf0*/  IMAD.U32 R3, RZ, RZ, UR6 ;  /* 0x00000006ff037e24 */ /* 0x000fc8000f8e00ff */
[----:B------:R-:W-:-:S04]  /*1d00*/  IMAD R0, R3, 0x8, R6 ;  /* 0x0000000803007824 */ /* 0x000fc800078e0206 */
[----:B------:R-:W-:-:S05]  /*1d10*/  VIADD R3, R0, 0x70 ;  /* 0x0000007000037836 */ /* 0x000fca0000000000 */
[----:B------:R-:W-:-:S04]  /*1d20*/  PRMT R3, R16, 0x654, R3 ;  /* 0x0000065410037816 */ /* 0x000fc80000000003 */
[----:B------:R2:W-:Y:S03]  /*1d30*/  SYNCS.ARRIVE.TRANS64.RED.A1T0 RZ, [R3+URZ], RZ ;  /* 0x000000ff03ff79a7 */ /* 0x0005e6000810043f */
.L_x_34:
[----:B------:R-:W-:Y:S05]  /*1d40*/  BSYNC B0 ;  /* 0x0000000000007941 */ /* 0x000fea0003800000 */
.L_x_33:
[----:B------:R-:W-:Y:S05]  /*1d50*/  @P1 BRA `(.L_x_31) ;  /* 0x0000000000041947 */ /* 0x000fea0003800000 */
[----:B------:R-:W-:Y:S01]  /*1d60*/  BPT.TRAP 0x1 ;  /* 0x000000040000795c */ /* 0x000fe20000300000 */
.L_x_31:
[----:B01----:R-:W3:Y:S01]  /*1d70*/  LDL.LU R5, [R1] ;  /* 0x0000000001057983 */ /* 0x003ee20000300800 */
[----:B------:R-:W0:Y:S01]  /*1d80*/  LDC R11, c[0x0][0x288] ;  /* 0x0000a200ff0b7b82 */ /* 0x000e220000000800 */
[----:B------:R-:W-:Y:S01]  /*1d90*/  SHF.R.S32.HI R20, RZ, 0x1f, R22 ;  /* 0x0000001fff147819 */ /* 0x000fe20000011416 */
[----:B------:R-:W-:Y:S01]  /*1da0*/  ULDC.64 UR4, c[0x0][0x5d0] ;  /* 0x0001740000047ab9 */ /* 0x000fe20000000a00 */
[----:B------:R-:W1:Y:S01]  /*1db0*/  S2R R12, SR_TID.X ;  /* 0x00000000000c7919 */ /* 0x000e620000002100 */
[----:B------:R-:W-:Y:S02]  /*1dc0*/  UIADD3 UR39, UR40, UR39, URZ ;  /* 0x0000002728277290 */ /* 0x000fe4000fffe03f */
[----:B------:R-:W-:Y:S02]  /*1dd0*/  UISETP.GE.U32.AND UP1, UPT, UR40, 0xe, UPT ;  /* 0x0000000e2800788c */ /* 0x000fe4000bf26070 */
[----:B------:R-:W-:-:S04]  /*1de0*/  UISETP.GT.U32.AND UP0, UPT, UR39, 0xd, UPT ;  /* 0x0000000d2700788c */ /* 0x000fc8000bf04070 */
[----:B------:R-:W-:-:S04]  /*1df0*/  UISETP.LT.U32.AND UP0, UPT, UR40, 0xe, UP0 ;  /* 0x0000000e2800788c */ /* 0x000fc80008701070 */
[----:B------:R-:W-:-:S04]  /*1e00*/  USEL UR6, URZ, 0x1, !UP0 ;  /* 0x000000013f067887 */ /* 0x000fc8000c000000 */
[----:B------:R-:W-:Y:S01]  /*1e10*/  ULOP3.LUT UR38, UR38, UR6, URZ, 0x3c, !UPT ;  /* 0x0000000626267292 */ /* 0x000fe2000f8e3c3f */
[--C-:B-1----:R-:W-:Y:S02]  /*1e20*/  SHF.R.U32.HI R0, RZ, 0x7, R12.reuse ;  /* 0x00000007ff007819 */ /* 0x102fe4000001160c */
[----:B--2---:R-:W-:Y:S02]  /*1e30*/  SHF.R.U32.HI R3, RZ, 0x2, R12 ;  /* 0x00000002ff037819 */ /* 0x004fe4000001160c */
[----:B------:R-:W-:Y:S02]  /*1e40*/  LOP3.LUT R0, R0, 0x1, RZ, 0xc0, !PT ;  /* 0x0000000100007812 */ /* 0x000fe400078ec0ff */
[----:B------:R-:W-:Y:S02]  /*1e50*/  LOP3.LUT R219, R12, 0x60, RZ, 0xc0, !PT ;  /* 0x000000600cdb7812 */ /* 0x000fe400078ec0ff */
[----:B------:R-:W-:Y:S01]  /*1e60*/  LOP3.LUT R4, R3, 0x7, RZ, 0xc0, !PT ;  /* 0x0000000703047812 */ /* 0x000fe200078ec0ff */
[----:B------:R-:W-:Y:S01]  /*1e70*/  IMAD.SHL.U32 R7, R0, 0x40, RZ ;  /* 0x0000004000077824 */ /* 0x000fe200078e00ff */
[----:B------:R-:W-:-:S04]  /*1e80*/  SHF.R.U32.HI R219, RZ, 0x1, R219 ;  /* 0x00000001ffdb7819 */ /* 0x000fc800000116db */
[--C-:B------:R-:W-:Y:S02]  /*1e90*/  IADD3 R3, RZ, -R219, -R4.reuse ;  /* 0x800000dbff037210 */ /* 0x100fe40007ffe804 */
[----:B------:R-:W-:Y:S01]  /*1ea0*/  LOP3.LUT R8, R7, 0x40, R4, 0xe2, !PT ;  /* 0x0000004007087812 */ /* 0x000fe200078ee204 */
[----:B------:R-:W-:Y:S02]  /*1eb0*/  IMAD R7, R20, UR4, RZ ;  /* 0x0000000414077c24 */ /* 0x000fe4000f8e02ff */
[----:B------:R-:W-:Y:S01]  /*1ec0*/  IMAD R3, R0, -0x40, R3 ;  /* 0xffffffc000037824 */ /* 0x000fe200078e0203 */
[----:B------:R-:W-:Y:S01]  /*1ed0*/  LOP3.LUT R0, R12, 0x3, RZ, 0xc0, !PT ;  /* 0x000000030c007812 */ /* 0x000fe200078ec0ff */
[----:B------:R-:W-:Y:S02]  /*1ee0*/  IMAD R9, R22, UR5, R7 ;  /* 0x0000000516097c24 */ /* 0x000fe4000f8e0207 */
[----:B---3--:R-:W-:Y:S02]  /*1ef0*/  IMAD R10, R5, 0x180, RZ ;  /* 0x00000180050a7824 */ /* 0x008fe400078e02ff */
[----:B------:R-:W-:-:S03]  /*1f00*/  IMAD.SHL.U32 R5, R12, 0x2, RZ ;  /* 0x000000020c057824 */ /* 0x000fc600078e00ff */
[C---:B0-----:R-:W-:Y:S02]  /*1f10*/  ISETP.GE.AND P0, PT, R10.reuse, R11, PT ;  /* 0x0000000b0a00720c */ /* 0x041fe40003f06270 */
[----:B------:R-:W-:-:S04]  /*1f20*/  LOP3.LUT R4, R10, 0x6, R5, 0xf8, !PT ;  /* 0x000000060a047812 */ /* 0x000fc800078ef805 */
[----:B------:R-:W-:-:S03]  /*1f30*/  SHF.R.S32.HI R5, RZ, 0x1f, R4 ;  /* 0x0000001fff057819 */ /* 0x000fc60000011404 */
[----:B------:R-:W-:Y:S01]  /*1f40*/  IMAD.WIDE.U32 R6, R22, UR4, R4 ;  /* 0x0000000416067c25 */ /* 0x000fe2000f8e0004 */
[----:B------:R-:W-:-:S03]  /*1f50*/  ULDC UR4, c[0x0][0x284] ;  /* 0x0000a10000047ab9 */ /* 0x000fc60000000800 */
[----:B------:R-:W-:Y:S02]  /*1f60*/  IMAD.IADD R7, R7, 0x1, R9 ;  /* 0x0000000107077824 */ /* 0x000fe400078e0209 */
[----:B------:R-:W-:-:S04]  /*1f70*/  IMAD R9, R0, -0x2, R11 ;  /* 0xfffffffe00097824 */ /* 0x000fc800078e020b */
[----:B------:R-:W-:Y:S02]  /*1f80*/  IMAD.IADD R0, R9, 0x1, -R10 ;  /* 0x0000000109007824 */ /* 0x000fe400078e0a0a */
[----:B------:R-:W-:-:S05]  /*1f90*/  IMAD.SHL.U32 R10, R23, 0x80, RZ ;  /* 0x00000080170a7824 */ /* 0x000fca00078e00ff */
[C---:B------:R-:W-:Y:S02]  /*1fa0*/  IADD3 R3, -R10.reuse, UR4, R3 ;  /* 0x000000040a037c10 */ /* 0x040fe4000fffe103 */
[----:B------:R-:W-:Y:S01]  /*1fb0*/  ISETP.GE.OR P0, PT, R10, UR4, P0 ;  /* 0x000000040a007c0c */ /* 0x000fe20008706670 */
[----:B------:R-:W-:Y:S01]  /*1fc0*/  USHF.R.U32.HI UR4, URZ, 0x1, UR39 ;  /* 0x000000013f047899 */ /* 0x000fe20008011627 */
[----:B------:R-:W-:-:S03]  /*1fd0*/  IMAD.WIDE R10, R23, 0x80, RZ ;  /* 0x00000080170a7825 */ /* 0x000fc600078e02ff */
[----:B------:R-:W-:Y:S01]  /*1fe0*/  UIMAD.WIDE.U32 UR4, UR4, -0x6db6db6d, URZ ;  /* 0x92492493040478a5 */ /* 0x000fe2000f8e003f */
[----:B------:R-:W-:Y:S01]  /*1ff0*/  IMAD.MOV.U32 R23, RZ, RZ, -0x1 ;  /* 0xffffffffff177424 */ /* 0x000fe200078e00ff */
[----:B------:R-:W-:Y:S02]  /*2000*/  LOP3.LUT R219, R10, R8, R219, 0xfe, !PT ;  /* 0x000000080adb7212 */ /* 0x000fe400078efedb */
[----:B------:R-:W-:-:S04]  /*2010*/  USHF.R.U32.HI UR4, URZ, 0x2, UR5 ;  /* 0x000000023f047899 */ /* 0x000fc80008011605 */
[----:B------:R-:W-:Y:S02]  /*2020*/  UIMAD UR39, UR4, -0xe, UR39 ;  /* 0xfffffff2042778a4 */ /* 0x000fe4000f8e0227 */
[----:B------:R-:W-:Y:S01]  /*2030*/  @UP1 ULOP3.LUT UR38, UR38, 0x1, UR4, 0x78, !UPT ;  /* 0x0000000126261892 */ /* 0x000fe2000f8e7804 */
[----:B------:R-:W-:Y:S11]  /*2040*/  @P0 BRA `(.L_x_35) ;  /* 0x0000009c008c0947 */ /* 0x000ff60003800000 */
[----:B------:R-:W0:Y:S01]  /*2050*/  LDC.64 R12, c[0x0][0x5c8] ;  /* 0x00017200ff0c7b82 */ /* 0x000e220000000a00 */
[----:B-----5:R-:W-:Y:S01]  /*2060*/  ISETP.NE.AND P0, PT, R216, RZ, PT ;  /* 0x000000ffd800720c */ /* 0x020fe20003f05270 */
[----:B------:R-:W-:Y:S01]  /*2070*/  ULDC.64 UR4, c[0x0][0x5c0] ;  /* 0x0001700000047ab9 */ /* 0x000fe20000000a00 */
[----:B------:R-:W-:Y:S01]  /*2080*/  BSSY B0, `(.L_x_35) ;  /* 0x00009df000007945 */ /* 0x000fe20003800000 */
[-C--:B0-----:R-:W-:Y:S02]  /*2090*/  IMAD R8, R11, R12.reuse, RZ ;  /* 0x0000000c0b087224 */ /* 0x081fe400078e02ff */
[----:B------:R-:W-:-:S04]  /*20a0*/  IMAD.WIDE.U32 R6, R219, R12, R6 ;  /* 0x0000000cdb067225 */ /* 0x000fc800078e0006 */
[----:B------:R-:W-:Y:S01]  /*20b0*/  IMAD R9, R219, R13, R8 ;  /* 0x0000000ddb097224 */ /* 0x000fe200078e0208 */
[----:B------:R-:W-:-:S03]  /*20c0*/  IADD3 R6, P1, R6, UR4, RZ ;  /* 0x0000000406067c10 */ /* 0x000fc6000ff3e0ff */
[----:B------:R-:W-:-:S05]  /*20d0*/  IMAD.IADD R9, R7, 0x1, R9 ;  /* 0x0000000107097824 */ /* 0x000fca00078e0209 */
[----:B------:R-:W-:Y:S02]  /*20e0*/  IADD3.X R7, R9, UR5, RZ, P1, !PT ;  /* 0x0000000509077c10 */ /* 0x000fe40008ffe4ff */
[----:B------:R-:W-:-:S04]  /*20f0*/  LEA R8, P1, R12, R6, 0x3 ;  /* 0x000000060c087211 */ /* 0x000fc800078218ff */
[----:B------:R-:W-:Y:S01]  /*2100*/  LEA.HI.X R9, R12, R7, R13, 0x3, P1 ;  /* 0x000000070c097211 */ /* 0x000fe200008f1c0d */
[----:B------:R-:W-:Y:S08]  /*2110*/  @!P0 BRA `(.L_x_36) ;  /* 0x0000007000d48947 */ /* 0x000ff00003800000 */
[----:B------:R-:W0:Y:S01]  /*2120*/  LDC.64 R14, c[0x0][0x5b0] ;  /* 0x00016c00ff0e7b82 */ /* 0x000e220000000a00 */
[----:B------:R-:W-:Y:S01]  /*2130*/  ULDC.64 UR4, c[0x0][0x5b8] ;  /* 0x00016e0000047ab9 */ /* 0x000fe20000000a00 */
[----:B------:R-:W-:Y:S01]  /*2140*/  ISETP.GE.AND P2, PT, R0, 0x1, PT ;  /* 0x000000010000780c */ /* 0x000fe20003f46270 */
[----:B------:R-:W-:Y:S01]  /*2150*/  IMAD R21, R20, UR4, RZ ;  /* 0x0000000414157c24 */ /* 0x000fe2000f8e02ff */
[----:B------:R-:W-:Y:S01]  /*2160*/  BSSY B1, `(.L_x_37) ;  /* 0x0000013000017945 */ /* 0x000fe20003800000 */
[----:B------:R-:W-:-:S03]  /*2170*/  IMAD.WIDE.U32 R4, R22, UR4, R4 ;  /* 0x0000000416047c25 */ /* 0x000fc6000f8e0004 */
[----:B------:R-:W1:Y:S01]  /*2180*/  LDC.64 R12, c[0x0][0x5a8] ;  /* 0x00016a00ff0c7b82 */ /* 0x000e620000000a00 */
[----:B------:R-:W-:-:S04]  /*2190*/  IMAD R21, R22, UR5, R21 ;  /* 0x0000000516157c24 */ /* 0x000fc8000f8e0215 */
[----:B------:R-:W-:Y:S02]  /*21a0*/  IMAD.IADD R5, R5, 0x1, R21 ;  /* 0x0000000105057824 */ /* 0x000fe400078e0215 */
[-C--:B0-----:R-:W-:Y:S01]  /*21b0*/  IMAD R22, R11, R14.reuse, RZ ;  /* 0x0000000e0b167224 */ /* 0x081fe200078e02ff */
[C---:B------:R-:W-:Y:S01]  /*21c0*/  SHF.L.U64.HI R11, R14.reuse, 0x3, R15 ;  /* 0x000000030e0b7819 */ /* 0x040fe2000001020f */
[----:B------:R-:W-:Y:S02]  /*21d0*/  IMAD.SHL.U32 R10, R14, 0x8, RZ ;  /* 0x000000080e0a7824 */ /* 0x000fe400078e00ff */
[----:B------:R-:W-:-:S04]  /*21e0*/  IMAD.WIDE.U32 R20, R219, R14, R4 ;  /* 0x0000000edb147225 */ /* 0x000fc800078e0004 */
[----:B------:R-:W-:-:S04]  /*21f0*/  IMAD.WIDE.U32 R10, R219, R14, R10 ;  /* 0x0000000edb0a7225 */ /* 0x000fc800078e000a */
[----:B------:R-:W-:Y:S01]  /*2200*/  IMAD R15, R219, R15, R22 ;  /* 0x0000000fdb0f7224 */ /* 0x000fe200078e0216 */
[-C--:B-1----:R-:W-:Y:S02]  /*2210*/  IADD3 R4, P1, P3, R4, R12.reuse, R10 ;  /* 0x0000000c04047210 */ /* 0x082fe40007b3e00a */
[----:B------:R-:W-:Y:S01]  /*2220*/  IADD3 R10, P0, R20, R12, RZ ;  /* 0x0000000c140a7210 */ /* 0x000fe20007f1e0ff */
[----:B------:R-:W-:-:S03]  /*2230*/  IMAD.IADD R12, R15, 0x1, R11 ;  /* 0x000000010f0c7824 */ /* 0x000fc600078e020b */
[----:B------:R-:W-:Y:S02]  /*2240*/  IADD3.X R11, R13, R21, R15, P0, !PT ;  /* 0x000000150d0b7210 */ /* 0x000fe400007fe40f */
[----:B------:R-:W-:Y:S02]  /*2250*/  ISETP.LT.OR P0, PT, R3, 0x1, !P2 ;  /* 0x000000010300780c */ /* 0x000fe40005701670 */
[----:B------:R-:W-:-:S11]  /*2260*/  IADD3.X R5, R5, R13, R12, P1, P3 ;  /* 0x0000000d05057210 */ /* 0x000fd60000fe640c */
[----:B------:R-:W-:Y:S05]  /*2270*/  @P0 BRA `(.L_x_38) ;  /* 0x0000000000040947 */ /* 0x000fea0003800000 */
[----:B------:R0:W5:Y:S02]  /*2280*/  LDG.E.U8 R218, desc[UR36][R10.64] ;  /* 0x000000240ada7981 */ /* 0x000164000c1e1100 */
.L_x_38:
[----:B------:R-:W-:Y:S05]  /*2290*/  BSYNC B1 ;  /* 0x0000000000017941 */ /* 0x000fea0003800000 */
.L_x_37:
[----:B-----5:R-:W-:Y:S01]  /*22a0*/  LOP3.LUT R12, R218, 0xffff, RZ, 0xc0, !PT ;  /* 0x0000ffffda0c7812 */ /* 0x020fe200078ec0ff */
[----:B------:R-:W-:Y:S01]  /*22b0*/  BSSY B1, `(.L_x_39) ;  /* 0x000000b000017945 */ /* 0x000fe20003800000 */
[----:B------:R-:W-:Y:S02]  /*22c0*/  ISETP.GE.AND P3, PT, R0, 0x2, PT ;  /* 0x000000020000780c */ /* 0x000fe40003f66270 */
[----:B------:R-:W-:Y:S02]  /*22d0*/  PRMT R13, R12, 0x8880, RZ ;  /* 0x000088800c0d7816 */ /* 0x000fe400000000ff */
[----:B------:R-:W-:-:S03]  /*22e0*/  ISETP.LT.OR P1, PT, R3, 0x1, !P3 ;  /* 0x000000010300780c */ /* 0x000fc60005f21670 */
[----:B------:R-:W-:-:S04]  /*22f0*/  IMAD R12, R13, R216, RZ ;  /* 0x000000d80d0c7224 */ /* 0x000fc800078e02ff */
[----:B------:R-:W-:-:S05]  /*2300*/  @!P0 IMAD R13, R120, R217, R12 ;  /* 0x000000d9780d8224 */ /* 0x000fca00078e020c */
[----:B------:R1:W-:Y:S01]  /*2310*/  @!P0 STG.E.U8 desc[UR36][R6.64], R13 ;  /* 0x0000000d06008986 */ /* 0x0003e2000c101124 */
[----:B------:R-:W-:Y:S05]  /*2320*/  @P1 BRA `(.L_x_40) ;  /* 0x00000000000c1947 */ /* 0x000fea0003800000 */
[----:B------:R-:W1:Y:S02]  /*2330*/  LDG.E.U8 R218, desc[UR36][R10.64+0x1] ;  /* 0x000001240ada7981 */ /* 0x000e64000c1e1100 */
[----:B-1----:R-:W-:-:S05]  /*2340*/  PRMT R13, R218, 0x8880, RZ ;  /* 0x00008880da0d7816 */ /* 0x002fca00000000ff */
[----:B------:R-:W-:-:S07]  /*2350*/  IMAD R12, R13, R216, RZ ;  /* 0x000000d80d0c7224 */ /* 0x000fce00078e02ff */
.L_x_40:
[----:B------:R-:W-:Y:S05]  /*2360*/  BSYNC B1 ;  /* 0x0000000000017941 */ /* 0x000fea0003800000 */
.L_x_39:
[----:B------:R-:W-:Y:S01]  /*2370*/  ISETP.LT.OR P2, PT, R3, 0x9, !P2 ;  /* 0x000000090300780c */ /* 0x000fe20005741670 */
[----:B------:R-:W-:Y:S01]  /*2380*/  @!P1 IMAD R121, R121, R217, R12 ;  /* 0x000000d979799224 */ /* 0x000fe200078e020c */
[C---:B------:R-:W-:Y:S01]  /*2390*/  ISETP.GE.AND P0, PT, R0.reuse, 0xa, PT ;  /* 0x0000000a0000780c */ /* 0x040fe20003f06270 */
[----:B------:R-:W-:Y:S01]  /*23a0*/  BSSY B1, `(.L_x_41) ;  /* 0x000000a000017945 */ /* 0x000fe20003800000 */
[C---:B------:R-:W-:Y:S02]  /*23b0*/  ISETP.LT.OR P3, PT, R3.reuse, 0x9, !P3 ;  /* 0x000000090300780c */ /* 0x040fe40005f61670 */
[----:B------:R2:W-:Y:S01]  /*23c0*/  @!P1 STG.E.U8 desc[UR36][R6.64+0x1], R121 ;  /* 0x0000017906009986 */ /* 0x0005e2000c101124 */
[----:B------:R-:W-:Y:S02]  /*23d0*/  ISETP.GE.AND P1, PT, R0, 0x9, PT ;  /* 0x000000090000780c */ /* 0x000fe40003f26270 */
[C---:B------:R-:W-:Y:S02]  /*23e0*/  ISETP.LT.OR P4, PT, R3.reuse, 0x1, !P0 ;  /* 0x000000010300780c */ /* 0x040fe40004781670 */
[----:B------:R-:W-:-:S02]  /*23f0*/  ISETP.LT.OR P5, PT, R3, 0x1, !P1 ;  /* 0x000000010300780c */ /* 0x000fc40004fa1670 */
[----:B------:R-:W-:Y:S11]  /*2400*/  @P2 BRA `(.L_x_42) ;  /* 0x00000000000c2947 */ /* 0x000ff60003800000 */
[----:B------:R-:W1:Y:S02]  /*2410*/  LDG.E.U8 R218, desc[UR36][R4.64] ;  /* 0x0000002404da7981 */ /* 0x000e64000c1e1100 */
[----:B-1----:R-:W-:-:S05]  /*2420*/  PRMT R13, R218, 0x8880, RZ ;  /* 0x00008880da0d7816 */ /* 0x002fca00000000ff */
[----:B------:R-:W-:-:S07]  /*2430*/  IMAD R12, R13, R216, RZ ;  /* 0x000000d80d0c7224 */ /* 0x000fce00078e02ff */
.L_x_42:
[----:B------:R-:W-:Y:S05]  /*2440*/  BSYNC B1 ;  /* 0x0000000000017941 */ /* 0x000fea0003800000 */
.L_x_41:
[----:B-1----:R-:W-:Y:S01]  /*2450*/  @!P2 IMAD R13, R122, R217, R12 ;  /* 0x000000d97a0da224 */ /* 0x002fe200078e020c */
[----:B------:R-:W-:Y:S04]  /*2460*/  BSSY B1, `(.L_x_43) ;  /* 0x0000006000017945 */ /* 0x000fe80003800000 */
[----:B------:R1:W-:Y:S01]  /*2470*/  @!P2 STG.E.U8 desc[UR36][R8.64], R13 ;  /* 0x0000000d0800a986 */ /* 0x0003e2000c101124 */
[----:B------:R-:W-:Y:S05]  /*2480*/  @P3 BRA `(.L_x_44) ;  /* 0x00000000000c3947 */ /* 0x000fea0003800000 */
[----:B------:R-:W1:Y:S02]  /*2490*/  LDG.E.U8 R218, desc[UR36][R4.64+0x1] ;  /* 0x0000012404da7981 */ /* 0x000e64000c1e1100 */
[----:B-1----:R-:W-:-:S05]  /*24a0*/  PRMT R13, R218, 0x8880, RZ ;  /* 0x00008880da0d7816 */ /* 0x002fca00000000ff */
[----:B------:R-:W-:-:S07]  /*24b0*/  IMAD R12, R13, R216, RZ ;  /* 0x000000d80d0c7224 */ /* 0x000fce00078e02ff */
.L_x_44:
[----:B------:R-:W-:Y:S05]  /*24c0*/  BSYNC B1 ;  /* 0x0000000000017941 */ /* 0x000fea0003800000 */
.L_x_43:
[----:B------:R-:W-:Y:S01]  /*24d0*/  @!P3 IMAD R123, R123, R217, R12 ;  /* 0x000000d97b7bb224 */ /* 0x000fe200078e020c */
[----:B------:R-:W-:Y:S04]  /*24e0*/  BSSY B1, `(.L_x_45) ;  /* 0x0000006000017945 */ /* 0x000fe80003800000 */
[----:B------:R3:W-:Y:S01]  /*24f0*/  @!P3 STG.E.U8 desc[UR36][R8.64+0x1], R123 ;  /* 0x0000017b0800b986 */ /* 0x0007e2000c101124 */
[----:B------:R-:W-:Y:S05]  /*2500*/  @P5 BRA `(.L_x_46) ;  /* 0x00000000000c5947 */ /* 0x000fea0003800000 */
[----:B------:R-:W1:Y:S02]  /*2510*/  LDG.E.U8 R218, desc[UR36][R10.64+0x8] ;  /* 0x000008240ada7981 */ /* 0x000e64000c1e1100 */
[----:B-1----:R-:W-:-:S05]  /*2520*/  PRMT R13, R218, 0x8880, RZ ;  /* 0x00008880da0d7816 */ /* 0x002fca00000000ff */
[----:B------:R-:W-:-:S07]  /*2530*/  IMAD R12, R13, R216, RZ ;  /* 0x000000d80d0c7224 */ /* 0x000fce00078e02ff */
.L_x_46:
[----:B------:R-:W-:Y:S05]  /*2540*/  BSYNC B1 ;  /* 0x0000000000017941 */ /* 0x000fea0003800000 */
.L_x_45:
[----:B-1----:R-:W-:Y:S01]  /*2550*/  @!P5 IMAD R13, R124, R217, R12 ;  /* 0x000000d97c0dd224 */ /* 0x002fe200078e020c */
[----:B------:R-:W-:Y:S04]  /*2560*/  BSSY B1, `(.L_x_47) ;  /* 0x0000006000017945 */ /* 0x000fe80003800000 */
[----:B------:R1:W-:Y:S01]  /*2570*/  @!P5 STG.E.U8 desc[UR36][R6.64+0x8], R13 ;  /* 0x0000080d0600d986 */ /* 0x0003e2000c101124 */
[----:B------:R-:W-:Y:S05]  /*2580*/  @P4 BRA `(.L_x_48) ;  /* 0x00000000000c4947 */ /* 0x000fea0003800000 */
[----:B------:R-:W1:Y:S02]  /*2590*/  LDG.E.U8 R218, desc[UR36][R10.64+0x9] ;  /* 0x000009240ada7981 */ /* 0x000e64000c1e1100 */
[----:B-1----:R-:W-:-:S05]  /*25a0*/  PRMT R13, R218, 0x8880, RZ ;  /* 0x00008880da0d7816 */ /* 0x002fca00000000ff */
[----:B------:R-:W-:-:S07]  /*25b0*/  IMAD R12, R13, R216, RZ ;  /* 0x000000d80d0c7224 */ /* 0x000fce00078e02ff */
.L_x_48:
[----:B------:R-:W-:Y:S05]  /*25c0*/  BSYNC B1 ;  /* 0x0000000000017941 */ /* 0x000fea0003800000 */
.L_x_47:
[----:B------:R-:W-:Y:S01]  /*25d0*/  ISETP.LT.OR P1, PT, R3, 0x9, !P1 ;  /* 0x000000090300780c */ /* 0x000fe20004f21670 */
[----:B------:R-:W-:Y:S01]  /*25e0*/  @!P4 IMAD R125, R125, R217, R12 ;  /* 0x000000d97d7dc224 */ /* 0x000fe200078e020c */
[C---:B------:R-:W-:Y:S01]  /*25f0*/  ISETP.GE.AND P3, PT, R0.reuse, 0x11, PT ;  /* 0x000000110000780c */ /* 0x040fe20003f66270 */
[----:B------:R-:W-:Y:S01]  /*2600*/  BSSY B1, `(.L_x_49) ;  /* 0x000000a000017945 */ /* 0x000fe20003800000 */
[----:B------:R-:W-:Y:S02]  /*2610*/  ISETP.GE.AND P2, PT, R0, 0x12, PT ;  /* 0x000000120000780c */ /* 0x000fe40003f46270 */
[----:B------:R4:W-:Y:S01]  /*2620*/  @!P4 STG.E.U8 desc[UR36][R6.64+0x9], R125 ;  /* 0x0000097d0600c986 */ /* 0x0009e2000c101124 */
[C---:B------:R-:W-:Y:S02]  /*2630*/  ISETP.LT.OR P0, PT, R3.reuse, 0x9, !P0 ;  /* 0x000000090300780c */ /* 0x040fe40004701670 */
[C---:B------:R-:W-:Y:S02]  /*2640*/  ISETP.LT.OR P5, PT, R3.reuse, 0x1, !P3 ;  /* 0x000000010300780c */ /* 0x040fe40005fa1670 */
[----:B------:R-:W-:-:S02]  /*2650*/  ISETP.LT.OR P4, PT, R3, 0x1, !P2 ;  /* 0x000000010300780c */ /* 0x000fc40005781670 */
[----:B------:R-:W-:Y:S11]  /*2660*/  @P1 BRA `(.L_x_50) ;  /* 0x00000000000c1947 */ /* 0x000ff60003800000 */
[----:B------:R-:W1:Y:S02]  /*2670*/  LDG.E.U8 R218, desc[UR36][R4.64+0x8] ;  /* 0x0000082404da7981 */ /* 0x000e64000c1e1100 */
[----:B-1----:R-:W-:-:S05]  /*2680*/  PRMT R13, R218, 0x8880, RZ ;  /* 0x00008880da0d7816 */ /* 0x002fca00000000ff */
[----:B------:R-:W-:-:S07]  /*2690*/  IMAD R12, R13, R216, RZ ;  /* 0x000000d80d0c7224 */ /* 0x000fce00078e02ff */
.L_x_50:
[----:B------:R-:W-:Y:S05]  /*26a0*/  BSYNC B1 ;  /* 0x0000000000017941 */ /* 0x000fea0003800000 */
.L_x_49:
[----:B-1----:R-:W-:Y:S01]  /*26b0*/  @!P1 IMAD R13, R126, R217, R12 ;  /* 0x000000d97e0d9224 */ /* 0x002fe200078e020c */
[----:B------:R-:W-:Y:S04]  /*26c0*/  BSSY B1, `(.L_x_51) ;  /* 0x0000006000017945 */ /* 0x000fe80003800000 */
[----:B------:R1:W-:Y:S01]  /*26d0*/  @!P1 STG.E.U8 desc[UR36][R8.64+0x8], R13 ;  /* 0x0000080d08009986 */ /* 0x0003e2000c101124 */
[----:B------:R-:W-:Y:S05]  /*26e0*/  @P0 BRA `(.L_x_52) ;  /* 0x00000000000c0947 */ /* 0x000fea0003800000 */
[----:B------:R-:W1:Y:S02]  /*26f0*/  LDG.E.U8 R218, desc[UR36][R4.64+0x9] ;  /* 0x0000092404da7981 */ /* 0x000e64000c1e1100 */
[----:B-1----:R-:W-:-:S05]  /*2700*/  PRMT R13, R218, 0x8880, RZ ;  /* 0x00008880da0d7816 */ /* 0x002fca00000000ff */
[----:B------:R-:W-:-:S07]  /*2710*/  IMAD R12, R13, R216, RZ ;  /* 0x000000d80d0c7224 */ /* 0x000fce00078e02ff */
.L_x_52:
[----:B------:R-:W-:Y:S05]  /*2720*/  BSYNC B1 ;  /* 0x0000000000017941 */ /* 0x000fea0003800000 */
.L_x_51:
[----:B------:R-:W-:Y:S01]  /*2730*/  @!P0 IMAD R127, R127, R217, R12 ;  /* 0x000000d97f7f8224 */ /* 0x000fe200078e020c */
[----:B------:R-:W-:Y:S04]  /*2740*/  BSSY B1, `(.L_x_53) ;  /* 0x0000006000017945 */ /* 0x000fe80003800000 */
[----:B------:R0:W-:Y:S01]  /*2750*/  @!P0 STG.E.U8 desc[UR36][R8.64+0x9], R127 ;  /* 0x0000097f08008986 */ /* 0x0001e2000c101124 */
[----:B------:R-:W-:Y:S05]  /*2760*/  @P5 BRA `(.L_x_54) ;  /* 0x00000000000c5947 */ /* 0x000fea0003800000 */
[----:B------:R-:W1:Y:S02]  /*2770*/  LDG.E.U8 R218, desc[UR36][R10.64+0x10] ;  /* 0x000010240ada7981 */ /* 0x000e64000c1e1100 */
[----:B-1----:R-:W-:-:S05]  /*2780*/  PRMT R13, R218, 0x8880, RZ ;  /* 0x00008880da0d7816 */ /* 0x002fca00000000ff */
[----:B------:R-:W-:-:S07]  /*2790*/  IMAD R12, R13, R216, RZ ;  /* 0x000000d80d0c7224 */ /* 0x000fce00078e02ff */
.L_x_54:
[----:B------:R-:W-:Y:S05]  /*27a0*/  BSYNC B1 ;  /* 0x0000000000017941 */ /* 0x000fea0003800000 */
.L_x_53:
[----:B-1----:R-:W-:Y:S01]  /*27b0*/  @!P5 IMAD R13, R128, R217, R12 ;  /* 0x000000d9800dd224 */ /* 0x002fe200078e020c */
[----:B------:R-:W-:Y:S04]  /*27c0*/  BSSY B1, `(.L_x_55) ;  /* 0x0000006000017945 */ /* 0x000fe80003800000 */
[----:B------:R1:W-:Y:S01]  /*27d0*/  @!P5 STG.E.U8 desc[UR36][R6.64+0x10], R13 ;  /* 0x0000100d0600d986 */ /* 0x0003e2000c101124 */
[----:B------:R-:W-:Y:S05]  /*27e0*/  @P4 BRA `(.L_x_56) ;  /* 0x00000000000c4947 */ /* 0x000fea0003800000 */
[----:B------:R-:W1:Y:S02]  /*27f0*/  LDG.E.U8 R218, desc[UR36][R10.64+0x11] ;  /* 0x000011240ada7981 */ /* 0x000e64000c1e1100 */
[----:B-1----:R-:W-:-:S05]  /*2800*/  PRMT R13, R218, 0x8880, RZ ;  /* 0x00008880da0d7816 */ /* 0x002fca00000000ff */
[----:B------:R-:W-:-:S07]  /*2810*/  IMAD R12, R13, R216, RZ ;  /* 0x000000d80d0c7224 */ /* 0x000fce00078e02ff */
.L_x_56:
[----:B------:R-:W-:Y:S05]  /*2820*/  BSYNC B1 ;  /* 0x0000000000017941 */ /* 0x000fea0003800000 */
.L_x_55:
        /* <DEDUP_REMOVED lines=13> */
.L_x_58:
[----:B------:R-:W-:Y:S05]  /*2900*/  BSYNC B1 ;  /* 0x0000000000017941 */ /* 0x000fea0003800000 */
.L_x_57:
[----:B-1----:R-:W-:Y:S01]  /*2910*/  @!P3 IMAD R13, R130, R217, R12 ;  /* 0x000000d9820db224 */ /* 0x002fe200078e020c */
[----:B------:R-:W-:Y:S04]  /*2920*/  BSSY B1, `(.L_x_59) ;  /* 0x0000006000017945 */ /* 0x000fe80003800000 */
[----:B------:R1:W-:Y:S01]  /*2930*/  @!P3 STG.E.U8 desc[UR36][R8.64+0x10], R13 ;  /* 0x0000100d0800b986 */ /* 0x0003e2000c101124 */
[----:B------:R-:W-:Y:S05]  /*2940*/  @P2 BRA `(.L_x_60) ;  /* 0x00000000000c2947 */ /* 0x000fea0003800000 */
[----:B------:R-:W1:Y:S02]  /*2950*/  LDG.E.U8 R218, desc[UR36][R4.64+0x11] ;  /* 0x0000112404da7981 */ /* 0x000e64000c1e1100 */
[----:B-1----:R-:W-:-:S05]  /*2960*/  PRMT R13, R218, 0x8880, RZ ;  /* 0x00008880da0d7816 */ /* 0x002fca00000000ff */
[----:B------:R-:W-:-:S07]  /*2970*/  IMAD R12, R13, R216, RZ ;  /* 0x000000d80d0c7224 */ /* 0x000fce00078e02ff */
.L_x_60:
[----:B------:R-:W-:Y:S05]  /*2980*/  BSYNC B1 ;  /* 0x0000000000017941 */ /* 0x000fea0003800000 */
.L_x_59:
[----:B------:R-:W-:Y:S01]  /*2990*/  @!P2 IMAD R131, R131, R217, R12 ;  /* 0x000000d98383a224 */ /* 0x000fe200078e020c */
[----:B------:R-:W-:Y:S04]  /*29a0*/  BSSY B1, `(.L_x_61) ;  /* 0x0000006000017945 */ /* 0x000fe80003800000 */
[----:B------:R0:W-:Y:S01]  /*29b0*/  @!P2 STG.E.U8 desc[UR36][R8.64+0x11], R131 ;  /* 0x000011830800a986 */ /* 0x0001e2000c101124 */
[----:B------:R-:W-:Y:S05]  /*29c0*/  @P5 BRA `(.L_x_62) ;  /* 0x00000000000c5947 */ /* 0x000fea0003800000 */
[----:B------:R-:W1:Y:S02]  /*29d0*/  LDG.E.U8 R218, desc[UR36][R10.64+0x18] ;  /* 0x000018240ada7981 */ /* 0x000e64000c1e1100 */
[----:B-1----:R-:W-:-:S05]  /*29e0*/  PRMT R13, R218, 0x8880, RZ ;  /* 0x00008880da0d7816 */ /* 0x002fca00000000ff */
[----:B------:R-:W-:-:S07]  /*29f0*/  IMAD R12, R13, R216, RZ ;  /* 0x000000d80d0c7224 */ /* 0x000fce00078e02ff */
.L_x_62:
[----:B------:R-:W-:Y:S05]  /*2a00*/  BSYNC B1 ;  /* 0x0000000000017941 */ /* 0x000fea0003800000 */
.L_x_61:
[----:B-1----:R-:W-:Y:S01]  /*2a10*/  @!P5 IMAD R13, R132, R217, R12 ;  /* 0x000000d9840dd224 */ /* 0x002fe200078e020c */
[----:B------:R-:W-:Y:S04]  /*2a20*/  BSSY B1, `(.L_x_63) ;  /* 0x0000006000017945 */ /* 0x000fe80003800000 */
[----:B------:R1:W-:Y:S01]  /*2a30*/  @!P5 STG.E.U8 desc[UR36][R6.64+0x18], R13 ;  /* 0x0000180d0600d986 */ /* 0x0003e2000c101124 */
[----:B------:R-:W-:Y:S05]  /*2a40*/  @P4 BRA `(.L_x_64) ;  /* 0x00000000000c4947 */ /* 0x000fea0003800000 */
[----:B------:R-:W1:Y:S02]  /*2a50*/  LDG.E.U8 R218, desc[UR36][R10.64+0x19] ;  /* 0x000019240ada7981 */ /* 0x000e64000c1e1100 */
[----:B-1----:R-:W-:-:S05]  /*2a60*/  PRMT R13, R218, 0x8880, RZ ;  /* 0x00008880da0d7816 */ /* 0x002fca00000000ff */
[----:B------:R-:W-:-:S07]  /*2a70*/  IMAD R12, R13, R216, RZ ;  /* 0x000000d80d0c7224 */ /* 0x000fce00078e02ff */
.L_x_64:
[----:B------:R-:W-:Y:S05]  /*2a80*/  BSYNC B1 ;  /* 0x0000000000017941 */ /* 0x000fea0003800000 */
.L_x_63:
        /* <DEDUP_REMOVED lines=13> */
.L_x_66:
[----:B------:R-:W-:Y:S05]  /*2b60*/  BSYNC B1 ;  /* 0x0000000000017941 */ /* 0x000fea0003800000 */
.L_x_65:
[----:B-1----:R-:W-:Y:S01]  /*2b70*/  @!P1 IMAD R13, R134, R217, R12 ;  /* 0x000000d9860d9224 */ /* 0x002fe200078e020c */
[----:B------:R-:W-:Y:S04]  /*2b80*/  BSSY B1, `(.L_x_67) ;  /* 0x0000006000017945 */ /* 0x000fe80003800000 */
[----:B------:R1:W-:Y:S01]  /*2b90*/  @!P1 STG.E.U8 desc[UR36][R8.64+0x18], R13 ;  /* 0x0000180d08009986 */ /* 0x0003e2000c101124 */
[----:B------:R-:W-:Y:S05]  /*2ba0*/  @P0 BRA `(.L_x_68) ;  /* 0x00000000000c0947 */ /* 0x000fea0003800000 */
[----:B------:R-:W1:Y:S02]  /*2bb0*/  LDG.E.U8 R218, desc[UR36][R4.64+0x19] ;  /* 0x0000192404da7981 */ /* 0x000e64000c1e1100 */
[----:B-1----:R-:W-:-:S05]  /*2bc0*/  PRMT R13, R218, 0x8880, RZ ;  /* 0x00008880da0d7816 */ /* 0x002fca00000000ff */
[----:B------:R-:W-:-:S07]  /*2bd0*/  IMAD R12, R13, R216, RZ ;  /* 0x000000d80d0c7224 */ /* 0x000fce00078e02ff */
.L_x_68:
[----:B------:R-:W-:Y:S05]  /*2be0*/  BSYNC B1 ;  /* 0x0000000000017941 */ /* 0x000fea0003800000 */
.L_x_67:
[----:B------:R-:W-:Y:S01]  /*2bf0*/  @!P0 IMAD R135, R135, R217, R12 ;  /* 0x000000d987878224 */ /* 0x000fe200078e020c */
[----:B------:R-:W-:Y:S04]  /*2c00*/  BSSY B1, `(.L_x_69) ;  /* 0x0000006000017945 */ /* 0x000fe80003800000 */
[----:B------:R0:W-:Y:S01]  /*2c10*/  @!P0 STG.E.U8 desc[UR36][R8.64+0x19], R135 ;  /* 0x0000198708008986 */ /* 0x0001e2000c101124 */
[----:B------:R-:W-:Y:S05]  /*2c20*/  @P5 BRA `(.L_x_70) ;  /* 0x00000000000c5947 */ /* 0x000fea0003800000 */
[----:B------:R-:W1:Y:S02]  /*2c30*/  LDG.E.U8 R218, desc[UR36][R10.64+0x20] ;  /* 0x000020240ada7981 */ /* 0x000e64000c1e1100 */
[----:B-1----:R-:W-:-:S05]  /*2c40*/  PRMT R13, R218, 0x8880, RZ ;  /* 0x00008880da0d7816 */ /* 0x002fca00000000ff */
[----:B------:R-:W-:-:S07]  /*2c50*/  IMAD R12, R13, R216, RZ ;  /* 0x000000d80d0c7224 */ /* 0x000fce00078e02ff */
.L_x_70:
[----:B------:R-:W-:Y:S05]  /*2c60*/  BSYNC B1 ;  /* 0x0000000000017941 */ /* 0x000fea0003800000 */
.L_x_69:
[----:B-1----:R-:W-:Y:S01]  /*2c70*/  @!P5 IMAD R13, R136, R217, R12 ;  /* 0x000000d9880dd224 */ /* 0x002fe200078e020c */
[----:B------:R-:W-:Y:S04]  /*2c80*/  BSSY B1, `(.L_x_71) ;  /* 0x0000006000017945 */ /* 0x000fe80003800000 */
[----:B------:R1:W-:Y:S01]  /*2c90*/  @!P5 STG.E.U8 desc[UR36][R6.64+0x20], R13 ;  /* 0x0000200d0600d986 */ /* 0x0003e2000c101124 */
[----:B------:R-:W-:Y:S05]  /*2ca0*/  @P4 BRA `(.L_x_72) ;  /* 0x00000000000c4947 */ /* 0x000fea0003800000 */
[----:B------:R-:W1:Y:S02]  /*2cb0*/  LDG.E.U8 R218, desc[UR36][R10.64+0x21] ;  /* 0x000021240ada7981 */ /* 0x000e64000c1e1100 */
[----:B-1----:R-:W-:-:S05]  /*2cc0*/  PRMT R13, R218, 0x8880, RZ ;  /* 0x00008880da0d7816 */ /* 0x002fca00000000ff */
[----:B------:R-:W-:-:S07]  /*2cd0*/  IMAD R12, R13, R216, RZ ;  /* 0x000000d80d0c7224 */ /* 0x000fce00078e02ff */
.L_x_72:
[----:B------:R-:W-:Y:S05]  /*2ce0*/  BSYNC B1 ;  /* 0x0000000000017941 */ /* 0x000fea0003800000 */
.L_x_71:
        /* <DEDUP_REMOVED lines=13> */
.L_x_74:
[----:B------:R-:W-:Y:S05]  /*2dc0*/  BSYNC B1 ;  /* 0x0000000000017941 */ /* 0x000fea0003800000 */
.L_x_73:
[----:B-1----:R-:W-:Y:S01]  /*2dd0*/  @!P3 IMAD R13, R138, R217, R12 ;  /* 0x000000d98a0db224 */ /* 0x002fe200078e020c */
[----:B------:R-:W-:Y:S04]  /*2de0*/  BSSY B1, `(.L_x_75) ;  /* 0x0000006000017945 */ /* 0x000fe80003800000 */
[----:B------:R1:W-:Y:S01]  /*2df0*/  @!P3 STG.E.U8 desc[UR36][R8.64+0x20], R13 ;  /* 0x0000200d0800b986 */ /* 0x0003e2000c101124 */
[----:B------:R-:W-:Y:S05]  /*2e00*/  @P2 BRA `(.L_x_76) ;  /* 0x00000000000c2947 */ /* 0x000fea0003800000 */
[----:B------:R-:W1:Y:S02]  /*2e10*/  LDG.E.U8 R218, desc[UR36][R4.64+0x21] ;  /* 0x0000212404da7981 */ /* 0x000e64000c1e1100 */
[----:B-1----:R-:W-:-:S05]  /*2e20*/  PRMT R13, R218, 0x8880, RZ ;  /* 0x00008880da0d7816 */ /* 0x002fca00000000ff */
[----:B------:R-:W-:-:S07]  /*2e30*/  IMAD R12, R13, R216, RZ ;  /* 0x000000d80d0c7224 */ /* 0x000fce00078e02ff */
.L_x_76:
[----:B------:R-:W-:Y:S05]  /*2e40*/  BSYNC B1 ;  /* 0x0000000000017941 */ /* 0x000fea0003800000 */
.L_x_75:
[----:B------:R-:W-:Y:S01]  /*2e50*/  @!P2 IMAD R139, R139, R217, R12 ;  /* 0x000000d98b8ba224 */ /* 0x000fe200078e020c */
[----:B------:R-:W-:Y:S04]  /*2e60*/  BSSY B1, `(.L_x_77) ;  /* 0x0000006000017945 */ /* 0x000fe80003800000 */
[----:B------:R0:W-:Y:S01]  /*2e70*/  @!P2 STG.E.U8 desc[UR36][R8.64+0x21], R139 ;  /* 0x0000218b0800a986 */ /* 0x0001e2000c101124 */
[----:B------:R-:W-:Y:S05]  /*2e80*/  @P5 BRA `(.L_x_78) ;  /* 0x00000000000c5947 */ /* 0x000fea0003800000 */
[----:B------:R-:W1:Y:S02]  /*2e90*/  LDG.E.U8 R218, desc[UR36][R10.64+0x28] ;  /* 0x000028240ada7981 */ /* 0x000e64000c1e1100 */
[----:B-1----:R-:W-:-:S05]  /*2ea0*/  PRMT R13, R218, 0x8880, RZ ;  /* 0x00008880da0d7816 */ /* 0x002fca00000000ff */
[----:B------:R-:W-:-:S07]  /*2eb0*/  IMAD R12, R13, R216, RZ ;  /* 0x000000d80d0c7224 */ /* 0x000fce00078e02ff */
.L_x_78:
[----:B------:R-:W-:Y:S05]  /*2ec0*/  BSYNC B1 ;  /* 0x0000000000017941 */ /* 0x000fea0003800000 */
.L_x_77:
[----:B-1----:R-:W-:Y:S01]  /*2ed0*/  @!P5 IMAD R13, R140, R217, R12 ;  /* 0x000000d98c0dd224 */ /* 0x002fe200078e020c */
[----:B------:R-:W-:Y:S04]  /*2ee0*/  BSSY B1, `(.L_x_79) ;  /* 0x0000006000017945 */ /* 0x000fe80003800000 */
[----:B------:R1:W-:Y:S01]  /*2ef0*/  @!P5 STG.E.U8 desc[UR36][R6.64+0x28], R13 ;  /* 0x0000280d0600d986 */ /* 0x0003e2000c101124 */
[----:B------:R-:W-:Y:S05]  /*2f00*/  @P4 BRA `(.L_x_80) ;  /* 0x00000000000c4947 */ /* 0x000fea0003800000 */
[----:B------:R-:W1:Y:S02]  /*2f10*/  LDG.E.U8 R218, desc[UR36][R10.64+0x29] ;  /* 0x000029240ada7981 */ /* 0x000e64000c1e1100 */
[----:B-1----:R-:W-:-:S05]  /*2f20*/  PRMT R13, R218, 0x8880, RZ ;  /* 0x00008880da0d7816 */ /* 0x002fca00000000ff */
[----:B------:R-:W-:-:S07]  /*2f30*/  IMAD R12, R13, R216, RZ ;  /* 0x000000d80d0c7224 */ /* 0x000fce00078e02ff */
.L_x_80:
[----:B------:R-:W-:Y:S05]  /*2f40*/  BSYNC B1 ;  /* 0x0000000000017941 */ /* 0x000fea0003800000 */
.L_x_79:
        /* <DEDUP_REMOVED lines=13> */
.L_x_82:
[----:B------:R-:W-:Y:S05]  /*3020*/  BSYNC B1 ;  /* 0x0000000000017941 */ /* 0x000fea0003800000 */
.L_x_81:
[----:B-1----:R-:W-:Y:S01]  /*3030*/  @!P1 IMAD R13, R142, R217, R12 ;  /* 0x000000d98e0d9224 */ /* 0x002fe200078e020c */
[----:B------:R-:W-:Y:S04]  /*3040*/  BSSY B1, `(.L_x_83) ;  /* 0x0000006000017945 */ /* 0x000fe80003800000 */
[----:B------:R1:W-:Y:S01]  /*3050*/  @!P1 STG.E.U8 desc[UR36][R8.64+0x28], R13 ;  /* 0x0000280d08009986 */ /* 0x0003e2000c101124 */
[----:B------:R-:W-:Y:S05]  /*3060*/  @P0 BRA `(.L_x_84) ;  /* 0x00000000000c0947 */ /* 0x000fea0003800000 */
[----:B------:R-:W1:Y:S02]  /*3070*/  LDG.E.U8 R218, desc[UR36][R4.64+0x29] ;  /* 0x0000292404da7981 */ /* 0x000e64000c1e1100 */
[----:B-1----:R-:W-:-:S05]  /*3080*/  PRMT R13, R218, 0x8880, RZ ;  /* 0x00008880da0d7816 */ /* 0x002fca00000000ff */
[----:B------:R-:W-:-:S07]  /*3090*/  IMAD R12, R13, R216, RZ ;  /* 0x000000d80d0c7224 */ /* 0x000fce00078e02ff */
.L_x_84:
[----:B------:R-:W-:Y:S05]  /*30a0*/  BSYNC B1 ;  /* 0x0000000000017941 */ /* 0x000fea0003800000 */
.L_x_83:
[----:B------:R-:W-:Y:S01]  /*30b0*/  @!P0 IMAD R143, R143, R217, R12 ;  /* 0x000000d98f8f8224 */ /* 0x000fe200078e020c */
[----:B------:R-:W-:Y:S04]  /*30c0*/  BSSY B1, `(.L_x_85) ;  /* 0x0000006000017945 */ /* 0x000fe80003800000 */
[----:B------:R0:W-:Y:S01]  /*30d0*/  @!P0 STG.E.U8 desc[UR36][R8.64+0x29], R143 ;  /* 0x0000298f08008986 */ /* 0x0001e2000c101124 */
[----:B------:R-:W-:Y:S05]  /*30e0*/  @P5 BRA `(.L_x_86) ;  /* 0x00000000000c5947 */ /* 0x000fea0003800000 */
[----:B------:R-:W1:Y:S02]  /*30f0*/  LDG.E.U8 R218, desc[UR36][R10.64+0x30] ;  /* 0x000030240ada7981 */ /* 0x000e64000c1e1100 */
[----:B-1----:R-:W-:-:S05]  /*3100*/  PRMT R13, R218, 0x8880, RZ ;  /* 0x00008880da0d7816 */ /* 0x002fca00000000ff */
[----:B------:R-:W-:-:S07]  /*3110*/  IMAD R12, R13, R216, RZ ;  /* 0x000000d80d0c7224 */ /* 0x000fce00078e02ff */
.L_x_86:
[----:B------:R-:W-:Y:S05]  /*3120*/  BSYNC B1 ;  /* 0x0000000000017941 */ /* 0x000fea0003800000 */
.L_x_85:
[----:B-1----:R-:W-:Y:S01]  /*3130*/  @!P5 IMAD R13, R144, R217, R12 ;  /* 0x000000d9900dd224 */ /* 0x002fe200078e020c */
[----:B------:R-:W-:Y:S04]  /*3140*/  BSSY B1, `(.L_x_87) ;  /* 0x0000006000017945 */ /* 0x000fe80003800000 */
[----:B------:R1:W-:Y:S01]  /*3150*/  @!P5 STG.E.U8 desc[UR36][R6.64+0x30], R13 ;  /* 0x0000300d0600d986 */ /* 0x0003e2000c101124 */
[----:B------:R-:W-:Y:S05]  /*3160*/  @P4 BRA `(.L_x_88) ;  /* 0x00000000000c4947 */ /* 0x000fea0003800000 */
[----:B------:R-:W1:Y:S02]  /*3170*/  LDG.E.U8 R218, desc[UR36][R10.64+0x31] ;  /* 0x000031240ada7981 */ /* 0x000e64000c1e1100 */
[----:B-1----:R-:W-:-:S05]  /*3180*/  PRMT R13, R218, 0x8880, RZ ;  /* 0x00008880da0d7816 */ /* 0x002fca00000000ff */
[----:B------:R-:W-:-:S07]  /*3190*/  IMAD R12, R13, R216, RZ ;  /* 0x000000d80d0c7224 */ /* 0x000fce00078e02ff */
.L_x_88:
[----:B------:R-:W-:Y:S05]  /*31a0*/  BSYNC B1 ;  /* 0x0000000000017941 */ /* 0x000fea0003800000 */
.L_x_87:
        /* <DEDUP_REMOVED lines=13> */
.L_x_90:
[----:B------:R-:W-:Y:S05]  /*3280*/  BSYNC B1 ;  /* 0x0000000000017941 */ /* 0x000fea0003800000 */
.L_x_89:
[----:B-1----:R-:W-:Y:S01]  /*3290*/  @!P3 IMAD R13, R146, R217, R12 ;  /* 0x000000d9920db224 */ /* 0x002fe200078e020c */
[----:B------:R-:W-:Y:S04]  /*32a0*/  BSSY B1, `(.L_x_91) ;  /* 0x0000006000017945 */ /* 0x000fe80003800000 */
[----:B------:R1:W-:Y:S01]  /*32b0*/  @!P3 STG.E.U8 desc[UR36][R8.64+0x30], R13 ;  /* 0x0000300d0800b986 */ /* 0x0003e2000c101124 */
[----:B------:R-:W-:Y:S05]  /*32c0*/  @P2 BRA `(.L_x_92) ;  /* 0x00000000000c2947 */ /* 0x000fea0003800000 */
[----:B------:R-:W1:Y:S02]  /*32d0*/  LDG.E.U8 R218, desc[UR36][R4.64+0x31] ;  /* 0x0000312404da7981 */ /* 0x000e64000c1e1100 */
[----:B-1----:R-:W-:-:S05]  /*32e0*/  PRMT R13, R218, 0x8880, RZ ;  /* 0x00008880da0d7816 */ /* 0x002fca00000000ff */
[----:B------:R-:W-:-:S07]  /*32f0*/  IMAD R12, R13, R216, RZ ;  /* 0x000000d80d0c7224 */ /* 0x000fce00078e02ff */
.L_x_92:
[----:B------:R-:W-:Y:S05]  /*3300*/  BSYNC B1 ;  /* 0x0000000000017941 */ /* 0x000fea0003800000 */
.L_x_91:
[----:B------:R-:W-:Y:S01]  /*3310*/  @!P2 IMAD R147, R147, R217, R12 ;  /* 0x000000d99393a224 */ /* 0x000fe200078e020c */
[----:B------:R-:W-:Y:S04]  /*3320*/  BSSY B1, `(.L_x_93) ;  /* 0x0000006000017945 */ /* 0x000fe80003800000 */
[----:B------:R0:W-:Y:S01]  /*3330*/  @!P2 STG.E.U8 desc[UR36][R8.64+0x31], R147 ;  /* 0x000031930800a986 */ /* 0x0001e2000c101124 */
[----:B------:R-:W-:Y:S05]  /*3340*/  @P5 BRA `(.L_x_94) ;  /* 0x00000000000c5947 */ /* 0x000fea0003800000 */
[----:B------:R-:W1:Y:S02]  /*3350*/  LDG.E.U8 R218, desc[UR36][R10.64+0x38] ;  /* 0x000038240ada7981 */ /* 0x000e64000c1e1100 */
[----:B-1----:R-:W-:-:S05]  /*3360*/  PRMT R13, R218, 0x8880, RZ ;  /* 0x00008880da0d7816 */ /* 0x002fca00000000ff */
[----:B------:R-:W-:-:S07]  /*3370*/  IMAD R12, R13, R216, RZ ;  /* 0x000000d80d0c7224 */ /* 0x000fce00078e02ff */
.L_x_94:
[----:B------:R-:W-:Y:S05]  /*3380*/  BSYNC B1 ;  /* 0x0000000000017941 */ /* 0x000fea0003800000 */
.L_x_93:
[----:B-1----:R-:W-:Y:S01]  /*3390*/  @!P5 IMAD R13, R148, R217, R12 ;  /* 0x000000d9940dd224 */ /* 0x002fe200078e020c */
[----:B------:R-:W-:Y:S04]  /*33a0*/  BSSY B1, `(.L_x_95) ;  /* 0x0000006000017945 */ /* 0x000fe80003800000 */
[----:B------:R1:W-:Y:S01]  /*33b0*/  @!P5 STG.E.U8 desc[UR36][R6.64+0x38], R13 ;  /* 0x0000380d0600d986 */ /* 0x0003e2000c101124 */
[----:B------:R-:W-:Y:S05]  /*33c0*/  @P4 BRA `(.L_x_96) ;  /* 0x00000000000c4947 */ /* 0x000fea0003800000 */
[----:B------:R-:W1:Y:S02]  /*33d0*/  LDG.E.U8 R218, desc[UR36][R10.64+0x39] ;  /* 0x000039240ada7981 */ /* 0x000e64000c1e1100 */
[----:B-1----:R-:W-:-:S05]  /*33e0*/  PRMT R13, R218, 0x8880, RZ ;  /* 0x00008880da0d7816 */ /* 0x002fca00000000ff */
[----:B------:R-:W-:-:S07]  /*33f0*/  IMAD R12, R13, R216, RZ ;  /* 0x000000d80d0c7224 */ /* 0x000fce00078e02ff */
.L_x_96:
[----:B------:R-:W-:Y:S05]  /*3400*/  BSYNC B1 ;  /* 0x0000000000017941 */ /* 0x000fea0003800000 */
.L_x_95:
        /* <DEDUP_REMOVED lines=13> */
.L_x_98:
[----:B------:R-:W-:Y:S05]  /*34e0*/  BSYNC B1 ;  /* 0x0000000000017941 */ /* 0x000fea0003800000 */
.L_x_97:
[----:B-1----:R-:W-:Y:S01]  /*34f0*/  @!P1 IMAD R13, R150, R217, R12 ;  /* 0x000000d9960d9224 */ /* 0x002fe200078e020c */
[----:B------:R-:W-:Y:S04]  /*3500*/  BSSY B1, `(.L_x_99) ;  /* 0x0000006000017945 */ /* 0x000fe80003800000 */
[----:B------:R1:W-:Y:S01]  /*3510*/  @!P1 STG.E.U8 desc[UR36][R8.64+0x38], R13 ;  /* 0x0000380d08009986 */ /* 0x0003e2000c101124 */
[----:B------:R-:W-:Y:S05]  /*3520*/  @P0 BRA `(.L_x_100) ;  /* 0x00000000000c0947 */ /* 0x000fea0003800000 */
[----:B------:R-:W1:Y:S02]  /*3530*/  LDG.E.U8 R218, desc[UR36][R4.64+0x39] ;  /* 0x0000392404da7981 */ /* 0x000e64000c1e1100 */
[----:B-1----:R-:W-:-:S05]  /*3540*/  PRMT R13, R218, 0x8880, RZ ;  /* 0x00008880da0d7816 */ /* 0x002fca00000000ff */
[----:B------:R-:W-:-:S07]  /*3550*/  IMAD R12, R13, R216, RZ ;  /* 0x000000d80d0c7224 */ /* 0x000fce00078e02ff */
.L_x_100:
[----:B------:R-:W-:Y:S05]  /*3560*/  BSYNC B1 ;  /* 0x0000000000017941 */ /* 0x000fea0003800000 */
.L_x_99:
[----:B------:R-:W-:Y:S01]  /*3570*/  @!P0 IMAD R151, R151, R217, R12 ;  /* 0x000000d997978224 */ /* 0x000fe200078e020c */
[----:B------:R-:W-:Y:S04]  /*3580*/  BSSY B1, `(.L_x_101) ;  /* 0x0000006000017945 */ /* 0x000fe80003800000 */
[----:B------:R0:W-:Y:S01]  /*3590*/  @!P0 STG.E.U8 desc[UR36][R8.64+0x39], R151 ;  /* 0x0000399708008986 */ /* 0x0001e2000c101124 */
[----:B------:R-:W-:Y:S05]  /*35a0*/  @P5 BRA `(.L_x_102) ;  /* 0x00000000000c5947 */ /* 0x000fea0003800000 */
[----:B------:R-:W1:Y:S02]  /*35b0*/  LDG.E.U8 R218, desc[UR36][R10.64+0x40] ;  /* 0x000040240ada7981 */ /* 0x000e64000c1e1100 */
[----:B-1----:R-:W-:-:S05]  /*35c0*/  PRMT R13, R218, 0x8880, RZ ;  /* 0x00008880da0d7816 */ /* 0x002fca00000000ff */
[----:B------:R-:W-:-:S07]  /*35d0*/  IMAD R12, R13, R216, RZ ;  /* 0x000000d80d0c7224 */ /* 0x000fce00078e02ff */
.L_x_102:
[----:B------:R-:W-:Y:S05]  /*35e0*/  BSYNC B1 ;  /* 0x0000000000017941 */ /* 0x000fea0003800000 */
.L_x_101:
[----:B-1----:R-:W-:Y:S01]  /*35f0*/  @!P5 IMAD R13, R152, R217, R12 ;  /* 0x000000d9980dd224 */ /* 0x002fe200078e020c */
[----:B------:R-:W-:Y:S04]  /*3600*/  BSSY B1, `(.L_x_103) ;  /* 0x0000006000017945 */ /* 0x000fe80003800000 */
[----:B------:R1:W-:Y:S01]  /*3610*/  @!P5 STG.E.U8 desc[UR36][R6.64+0x40], R13 ;  /* 0x0000400d0600d986 */ /* 0x0003e2000c101124 */
[----:B------:R-:W-:Y:S05]  /*3620*/  @P4 BRA `(.L_x_104) ;  /* 0x00000000000c4947 */ /* 0x000fea0003800000 */
[----:B------:R-:W1:Y:S02]  /*3630*/  LDG.E.U8 R218, desc[UR36][R10.64+0x41] ;  /* 0x000041240ada7981 */ /* 0x000e64000c1e1100 */
[----:B-1----:R-:W-:-:S05]  /*3640*/  PRMT R13, R218, 0x8880, RZ ;  /* 0x00008880da0d7816 */ /* 0x002fca00000000ff */
[----:B------:R-:W-:-:S07]  /*3650*/  IMAD R12, R13, R216, RZ ;  /* 0x000000d80d0c7224 */ /* 0x000fce00078e02ff */
.L_x_104:
[----:B------:R-:W-:Y:S05]  /*3660*/  BSYNC B1 ;  /* 0x0000000000017941 */ /* 0x000fea0003800000 */
.L_x_103:
        /* <DEDUP_REMOVED lines=13> */
.L_x_106:
[----:B------:R-:W-:Y:S05]  /*3740*/  BSYNC B1 ;  /* 0x0000000000017941 */ /* 0x000fea0003800000 */
.L_x_105:
[----:B-1----:R-:W-:Y:S01]  /*3750*/  @!P3 IMAD R13, R154, R217, R12 ;  /* 0x000000d99a0db224 */ /* 0x002fe200078e020c */
[----:B------:R-:W-:Y:S04]  /*3760*/  BSSY B1, `(.L_x_107) ;  /* 0x0000006000017945 */ /* 0x000fe80003800000 */
[----:B------:R1:W-:Y:S01]  /*3770*/  @!P3 STG.E.U8 desc[UR36][R8.64+0x40], R13 ;  /* 0x0000400d0800b986 */ /* 0x0003e2000c101124 */
[----:B------:R-:W-:Y:S05]  /*3780*/  @P2 BRA `(.L_x_108) ;  /* 0x00000000000c2947 */ /* 0x000fea0003800000 */
[----:B------:R-:W1:Y:S02]  /*3790*/  LDG.E.U8 R218, desc[UR36][R4.64+0x41] ;  /* 0x0000412404da7981 */ /* 0x000e64000c1e1100 */
[----:B-1----:R-:W-:-:S05]  /*37a0*/  PRMT R13, R218, 0x8880, RZ ;  /* 0x00008880da0d7816 */ /* 0x002fca00000000ff */
[----:B------:R-:W-:-:S07]  /*37b0*/  IMAD R12, R13, R216, RZ ;  /* 0x000000d80d0c7224 */ /* 0x000fce00078e02ff */
.L_x_108:
[----:B------:R-:W-:Y:S05]  /*37c0*/  BSYNC B1 ;  /* 0x0000000000017941 */ /* 0x000fea0003800000 */
.L_x_107:
[----:B------:R-:W-:Y:S01]  /*37d0*/  @!P2 IMAD R155, R155, R217, R12 ;  /* 0x000000d99b9ba224 */ /* 0x000fe200078e020c */
[----:B------:R-:W-:Y:S04]  /*37e0*/  BSSY B1, `(.L_x_109) ;  /* 0x0000006000017945 */ /* 0x000fe80003800000 */
[----:B------:R0:W-:Y:S01]  /*37f0*/  @!P2 STG.E.U8 desc[UR36][R8.64+0x41], R155 ;  /* 0x0000419b0800a986 */ /* 0x0001e2000c101124 */
[----:B------:R-:W-:Y:S05]  /*3800*/  @P5 BRA `(.L_x_110) ;  /* 0x00000000000c5947 */ /* 0x000fea0003800000 */
[----:B------:R-:W1:Y:S02]  /*3810*/  LDG.E.U8 R218, desc[UR36][R10.64+0x48] ;  /* 0x000048240ada7981 */ /* 0x000e64000c1e1100 */
[----:B-1----:R-:W-:-:S05]  /*3820*/  PRMT R13, R218, 0x8880, RZ ;  /* 0x00008880da0d7816 */ /* 0x002fca00000000ff */
[----:B------:R-:W-:-:S07]  /*3830*/  IMAD R12, R13, R216, RZ ;  /* 0x000000d80d0c7224 */ /* 0x000fce00078e02ff */
.L_x_110:
[----:B------:R-:W-:Y:S05]  /*3840*/  BSYNC B1 ;  /* 0x0000000000017941 */ /* 0x000fea0003800000 */
.L_x_109:
[----:B-1----:R-:W-:Y:S01]  /*3850*/  @!P5 IMAD R13, R156, R217, R12 ;  /* 0x000000d99c0dd224 */ /* 0x002fe200078e020c */
[----:B------:R-:W-:Y:S04]  /*3860*/  BSSY B1, `(.L_x_111) ;  /* 0x0000006000017945 */ /* 0x000fe80003800000 */
[----:B------:R1:W-:Y:S01]  /*3870*/  @!P5 STG.E.U8 desc[UR36][R6.64+0x48], R13 ;  /* 0x0000480d0600d986 */ /* 0x0003e2000c101124 */
[----:B------:R-:W-:Y:S05]  /*3880*/  @P4 BRA `(.L_x_112) ;  /* 0x00000000000c4947 */ /* 0x000fea0003800000 */
[----:B------:R-:W1:Y:S02]  /*3890*/  LDG.E.U8 R218, desc[UR36][R10.64+0x49] ;  /* 0x000049240ada7981 */ /* 0x000e64000c1e1100 */
[----:B-1----:R-:W-:-:S05]  /*38a0*/  PRMT R13, R218, 0x8880, RZ ;  /* 0x00008880da0d7816 */ /* 0x002fca00000000ff */
[----:B------:R-:W-:-:S07]  /*38b0*/  IMAD R12, R13, R216, RZ ;  /* 0x000000d80d0c7224 */ /* 0x000fce00078e02ff */
.L_x_112:
[----:B------:R-:W-:Y:S05]  /*38c0*/  BSYNC B1 ;  /* 0x0000000000017941 */ /* 0x000fea0003800000 */
.L_x_111:
        /* <DEDUP_REMOVED lines=13> */
.L_x_114:
[----:B------:R-:W-:Y:S05]  /*39a0*/  BSYNC B1 ;  /* 0x0000000000017941 */ /* 0x000fea0003800000 */
.L_x_113:
[----:B-1----:R-:W-:Y:S01]  /*39b0*/  @!P1 IMAD R13, R158, R217, R12 ;  /* 0x000000d99e0d9224 */ /* 0x002fe200078e020c */
[----:B------:R-:W-:Y:S04]  /*39c0*/  BSSY B1, `(.L_x_115) ;  /* 0x0000006000017945 */ /* 0x000fe80003800000 */
[----:B------:R1:W-:Y:S01]  /*39d0*/  @!P1 STG.E.U8 desc[UR36][R8.64+0x48], R13 ;  /* 0x0000480d08009986 */ /* 0x0003e2000c101124 */
[----:B------:R-:W-:Y:S05]  /*39e0*/  @P0 BRA `(.L_x_116) ;  /* 0x00000000000c0947 */ /* 0x000fea0003800000 */
[----:B------:R-:W1:Y:S02]  /*39f0*/  LDG.E.U8 R218, desc[UR36][R4.64+0x49] ;  /* 0x0000492404da7981 */ /* 0x000e64000c1e1100 */
[----:B-1----:R-:W-:-:S05]  /*3a00*/  PRMT R13, R218, 0x8880, RZ ;  /* 0x00008880da0d7816 */ /* 0x002fca00000000ff */
[----:B------:R-:W-:-:S07]  /*3a10*/  IMAD R12, R13, R216, RZ ;  /* 0x000000d80d0c7224 */ /* 0x000fce00078e02ff */
.L_x_116:
[----:B------:R-:W-:Y:S05]  /*3a20*/  BSYNC B1 ;  /* 0x0000000000017941 */ /* 0x000fea0003800000 */
.L_x_115:
[----:B------:R-:W-:Y:S01]  /*3a30*/  @!P0 IMAD R159, R159, R217, R12 ;  /* 0x000000d99f9f8224 */ /* 0x000fe200078e020c */
[----:B------:R-:W-:Y:S04]  /*3a40*/  BSSY B1, `(.L_x_117) ;  /* 0x0000006000017945 */ /* 0x000fe80003800000 */
[----:B------:R0:W-:Y:S01]  /*3a50*/  @!P0 STG.E.U8 desc[UR36][R8.64+0x49], R159 ;  /* 0x0000499f08008986 */ /* 0x0001e2000c101124 */
[----:B------:R-:W-:Y:S05]  /*3a60*/  @P5 BRA `(.L_x_118) ;  /* 0x00000000000c5947 */ /* 0x000fea0003800000 */
[----:B------:R-:W1:Y:S02]  /*3a70*/  LDG.E.U8 R218, desc[UR36][R10.64+0x50] ;  /* 0x000050240ada7981 */ /* 0x000e64000c1e1100 */
[----:B-1----:R-:W-:-:S05]  /*3a80*/  PRMT R13, R218, 0x8880, RZ ;  /* 0x00008880da0d7816 */ /* 0x002fca00000000ff */
[----:B------:R-:W-:-:S07]  /*3a90*/  IMAD R12, R13, R216, RZ ;  /* 0x000000d80d0c7224 */ /* 0x000fce00078e02ff */
.L_x_118:
[----:B------:R-:W-:Y:S05]  /*3aa0*/  BSYNC B1 ;  /* 0x0000000000017941 */ /* 0x000fea0003800000 */
.L_x_117:
[----:B-1----:R-:W-:Y:S01]  /*3ab0*/  @!P5 IMAD R13, R160, R217, R12 ;  /* 0x000000d9a00dd224 */ /* 0x002fe200078e020c */
[----:B------:R-:W-:Y:S04]  /*3ac0*/  BSSY B1, `(.L_x_119) ;  /* 0x0000006000017945 */ /* 0x000fe80003800000 */
[----:B------:R1:W-:Y:S01]  /*3ad0*/  @!P5 STG.E.U8 desc[UR36][R6.64+0x50], R13 ;  /* 0x0000500d0600d986 */ /* 0x0003e2000c101124 */
[----:B------:R-:W-:Y:S05]  /*3ae0*/  @P4 BRA `(.L_x_120) ;  /* 0x00000000000c4947 */ /* 0x000fea0003800000 */
[----:B------:R-:W1:Y:S02]  /*3af0*/  LDG.E.U8 R218, desc[UR36][R10.64+0x51] ;  /* 0x000051240ada7981 */ /* 0x000e64000c1e1100 */
[----:B-1----:R-:W-:-:S05]  /*3b00*/  PRMT R13, R218, 0x8880, RZ ;  /* 0x00008880da0d7816 */ /* 0x002fca00000000ff */
[----:B------:R-:W-:-:S07]  /*3b10*/  IMAD R12, R13, R216, RZ ;  /* 0x000000d80d0c7224 */ /* 0x000fce00078e02ff */
.L_x_120:
[----:B------:R-:W-:Y:S05]  /*3b20*/  BSYNC B1 ;  /* 0x0000000000017941 */ /* 0x000fea0003800000 */
.L_x_119:
        /* <DEDUP_REMOVED lines=13> */
.L_x_122:
[----:B------:R-:W-:Y:S05]  /*3c00*/  BSYNC B1 ;  /* 0x0000000000017941 */ /* 0x000fea0003800000 */
.L_x_121:
[----:B-1----:R-:W-:Y:S01]  /*3c10*/  @!P3 IMAD R13, R162, R217, R12 ;  /* 0x000000d9a20db224 */ /* 0x002fe200078e020c */
[----:B------:R-:W-:Y:S04]  /*3c20*/  BSSY B1, `(.L_x_123) ;  /* 0x0000006000017945 */ /* 0x000fe80003800000 */
[----:B------:R1:W-:Y:S01]  /*3c30*/  @!P3 STG.E.U8 desc[UR36][R8.64+0x50], R13 ;  /* 0x0000500d0800b986 */ /* 0x0003e2000c101124 */
[----:B------:R-:W-:Y:S05]  /*3c40*/  @P2 BRA `(.L_x_124) ;  /* 0x00000000000c2947 */ /* 0x000fea0003800000 */
[----:B------:R-:W1:Y:S02]  /*3c50*/  LDG.E.U8 R218, desc[UR36][R4.64+0x51] ;  /* 0x0000512404da7981 */ /* 0x000e64000c1e1100 */
[----:B-1----:R-:W-:-:S05]  /*3c60*/  PRMT R13, R218, 0x8880, RZ ;  /* 0x00008880da0d7816 */ /* 0x002fca00000000ff */
[----:B------:R-:W-:-:S07]  /*3c70*/  IMAD R12, R13, R216, RZ ;  /* 0x000000d80d0c7224 */ /* 0x000fce00078e02ff */
.L_x_124:
[----:B------:R-:W-:Y:S05]  /*3c80*/  BSYNC B1 ;  /* 0x0000000000017941 */ /* 0x000fea0003800000 */
.L_x_123:
[----:B------:R-:W-:Y:S01]  /*3c90*/  @!P2 IMAD R163, R163, R217, R12 ;  /* 0x000000d9a3a3a224 */ /* 0x000fe200078e020c */
[----:B------:R-:W-:Y:S04]  /*3ca0*/  BSSY B1, `(.L_x_125) ;  /* 0x0000006000017945 */ /* 0x000fe80003800000 */
[----:B------:R0:W-:Y:S01]  /*3cb0*/  @!P2 STG.E.U8 desc[UR36][R8.64+0x51], R163 ;  /* 0x000051a30800a986 */ /* 0x0001e2000c101124 */
[----:B------:R-:W-:Y:S05]  /*3cc0*/  @P5 BRA `(.L_x_126) ;  /* 0x00000000000c5947 */ /* 0x000fea0003800000 */
[----:B------:R-:W1:Y:S02]  /*3cd0*/  LDG.E.U8 R218, desc[UR36][R10.64+0x58] ;  /* 0x000058240ada7981 */ /* 0x000e64000c1e1100 */
[----:B-1----:R-:W-:-:S05]  /*3ce0*/  PRMT R13, R218, 0x8880, RZ ;  /* 0x00008880da0d7816 */ /* 0x002fca00000000ff */
[----:B------:R-:W-:-:S07]  /*3cf0*/  IMAD R12, R13, R216, RZ ;  /* 0x000000d80d0c7224 */ /* 0x000fce00078e02ff */
.L_x_126:
[----:B------:R-:W-:Y:S05]  /*3d00*/  BSYNC B1 ;  /* 0x0000000000017941 */ /* 0x000fea0003800000 */
.L_x_125:
[----:B-1----:R-:W-:Y:S01]  /*3d10*/  @!P5 IMAD R13, R164, R217, R12 ;  /* 0x000000d9a40dd224 */ /* 0x002fe200078e020c */
[----:B------:R-:W-:Y:S04]  /*3d20*/  BSSY B1, `(.L_x_127) ;  /* 0x0000006000017945 */ /* 0x000fe80003800000 */
[----:B------:R1:W-:Y:S01]  /*3d30*/  @!P5 STG.E.U8 desc[UR36][R6.64+0x58], R13 ;  /* 0x0000580d0600d986 */ /* 0x0003e2000c101124 */
[----:B------:R-:W-:Y:S05]  /*3d40*/  @P4 BRA `(.L_x_128) ;  /* 0x00000000000c4947 */ /* 0x000fea0003800000 */
[----:B------:R-:W1:Y:S02]  /*3d50*/  LDG.E.U8 R218, desc[UR36][R10.64+0x59] ;  /* 0x000059240ada7981 */ /* 0x000e64000c1e1100 */
[----:B-1----:R-:W-:-:S05]  /*3d60*/  PRMT R13, R218, 0x8880, RZ ;  /* 0x00008880da0d7816 */ /* 0x002fca00000000ff */
[----:B------:R-:W-:-:S07]  /*3d70*/  IMAD R12, R13, R216, RZ ;  /* 0x000000d80d0c7224 */ /* 0x000fce00078e02ff */
.L_x_128:
[----:B------:R-:W-:Y:S05]  /*3d80*/  BSYNC B1 ;  /* 0x0000000000017941 */ /* 0x000fea0003800000 */
.L_x_127:
        /* <DEDUP_REMOVED lines=13> */
.L_x_130:
[----:B------:R-:W-:Y:S05]  /*3e60*/  BSYNC B1 ;  /* 0x0000000000017941 */ /* 0x000fea0003800000 */
.L_x_129:
[----:B-1----:R-:W-:Y:S01]  /*3e70*/  @!P1 IMAD R13, R166, R217, R12 ;  /* 0x000000d9a60d9224 */ /* 0x002fe200078e020c */
[----:B------:R-:W-:Y:S04]  /*3e80*/  BSSY B1, `(.L_x_131) ;  /* 0x0000006000017945 */ /* 0x000fe80003800000 */
[----:B------:R1:W-:Y:S01]  /*3e90*/  @!P1 STG.E.U8 desc[UR36][R8.64+0x58], R13 ;  /* 0x0000580d08009986 */ /* 0x0003e2000c101124 */
[----:B------:R-:W-:Y:S05]  /*3ea0*/  @P0 BRA `(.L_x_132) ;  /* 0x00000000000c0947 */ /* 0x000fea0003800000 */
[----:B------:R-:W1:Y:S02]  /*3eb0*/  LDG.E.U8 R218, desc[UR36][R4.64+0x59] ;  /* 0x0000592404da7981 */ /* 0x000e64000c1e1100 */
[----:B-1----:R-:W-:-:S05]  /*3ec0*/  PRMT R13, R218, 0x8880, RZ ;  /* 0x00008880da0d7816 */ /* 0x002fca00000000ff */
[----:B------:R-:W-:-:S07]  /*3ed0*/  IMAD R12, R13, R216, RZ ;  /* 0x000000d80d0c7224 */ /* 0x000fce00078e02ff */
.L_x_132:
[----:B------:R-:W-:Y:S05]  /*3ee0*/  BSYNC B1 ;  /* 0x0000000000017941 */ /* 0x000fea0003800000 */
.L_x_131:
[----:B------:R-:W-:Y:S01]  /*3ef0*/  @!P0 IMAD R167, R167, R217, R12 ;  /* 0x000000d9a7a78224 */ /* 0x000fe200078e020c */
[----:B------:R-:W-:Y:S04]  /*3f00*/  BSSY B1, `(.L_x_133) ;  /* 0x0000006000017945 */ /* 0x000fe80003800000 */
[----:B------:R0:W-:Y:S01]  /*3f10*/  @!P0 STG.E.U8 desc[UR36][R8.64+0x59], R167 ;  /* 0x000059a708008986 */ /* 0x0001e2000c101124 */
[----:B------:R-:W-:Y:S05]  /*3f20*/  @P5 BRA `(.L_x_134) ;  /* 0x00000000000c5947 */ /* 0x000fea0003800000 */
[----:B------:R-:W1:Y:S02]  /*3f30*/  LDG.E.U8 R218, desc[UR36][R10.64+0x60] ;  /* 0x000060240ada7981 */ /* 0x000e64000c1e1100 */
[----:B-1----:R-:W-:-:S05]  /*3f40*/  PRMT R13, R218, 0x8880, RZ ;  /* 0x00008880da0d7816 */ /* 0x002fca00000000ff */
[----:B------:R-:W-:-:S07]  /*3f50*/  IMAD R12, R13, R216, RZ ;  /* 0x000000d80d0c7224 */ /* 0x000fce00078e02ff */
.L_x_134:
[----:B------:R-:W-:Y:S05]  /*3f60*/  BSYNC B1 ;  /* 0x0000000000017941 */ /* 0x000fea0003800000 */
.L_x_133:
[----:B-1----:R-:W-:Y:S01]  /*3f70*/  @!P5 IMAD R13, R168, R217, R12 ;  /* 0x000000d9a80dd224 */ /* 0x002fe200078e020c */
[----:B------:R-:W-:Y:S04]  /*3f80*/  BSSY B1, `(.L_x_135) ;  /* 0x0000006000017945 */ /* 0x000fe80003800000 */
[----:B------:R1:W-:Y:S01]  /*3f90*/  @!P5 STG.E.U8 desc[UR36][R6.64+0x60], R13 ;  /* 0x0000600d0600d986 */ /* 0x0003e2000c101124 */
[----:B------:R-:W-:Y:S05]  /*3fa0*/  @P4 BRA `(.L_x_136) ;  /* 0x00000000000c4947 */ /* 0x000fea0003800000 */
[----:B------:R-:W1:Y:S02]  /*3fb0*/  LDG.E.U8 R218, desc[UR36][R10.64+0x61] ;  /* 0x000061240ada7981 */ /* 0x000e64000c1e1100 */
[----:B-1----:R-:W-:-:S05]  /*3fc0*/  PRMT R13, R218, 0x8880, RZ ;  /* 0x00008880da0d7816 */ /* 0x002fca00000000ff */
[----:B------:R-:W-:-:S07]  /*3fd0*/  IMAD R12, R13, R216, RZ ;  /* 0x000000d80d0c7224 */ /* 0x000fce00078e02ff */
.L_x_136:
[----:B------:R-:W-:Y:S05]  /*3fe0*/  BSYNC B1 ;  /* 0x0000000000017941 */ /* 0x000fea0003800000 */
.L_x_135:
        /* <DEDUP_REMOVED lines=13> */
.L_x_138:
[----:B------:R-:W-:Y:S05]  /*40c0*/  BSYNC B1 ;  /* 0x0000000000017941 */ /* 0x000fea0003800000 */
.L_x_137:
[----:B-1----:R-:W-:Y:S01]  /*40d0*/  @!P3 IMAD R13, R170, R217, R12 ;  /* 0x000000d9aa0db224 */ /* 0x002fe200078e020c */
[----:B------:R-:W-:Y:S04]  /*40e0*/  BSSY B1, `(.L_x_139) ;  /* 0x0000006000017945 */ /* 0x000fe80003800000 */
[----:B------:R1:W-:Y:S01]  /*40f0*/  @!P3 STG.E.U8 desc[UR36][R8.64+0x60], R13 ;  /* 0x0000600d0800b986 */ /* 0x0003e2000c101124 */
[----:B------:R-:W-:Y:S05]  /*4100*/  @P2 BRA `(.L_x_140) ;  /* 0x00000000000c2947 */ /* 0x000fea0003800000 */
[----:B------:R-:W1:Y:S02]  /*4110*/  LDG.E.U8 R218, desc[UR36][R4.64+0x61] ;  /* 0x0000612404da7981 */ /* 0x000e64000c1e1100 */
[----:B-1----:R-:W-:-:S05]  /*4120*/  PRMT R13, R218, 0x8880, RZ ;  /* 0x00008880da0d7816 */ /* 0x002fca00000000ff */
[----:B------:R-:W-:-:S07]  /*4130*/  IMAD R12, R13, R216, RZ ;  /* 0x000000d80d0c7224 */ /* 0x000fce00078e02ff */
.L_x_140:
[----:B------:R-:W-:Y:S05]  /*4140*/  BSYNC B1 ;  /* 0x0000000000017941 */ /* 0x000fea0003800000 */
.L_x_139:
[----:B------:R-:W-:Y:S01]  /*4150*/  @!P2 IMAD R171, R171, R217, R12 ;  /* 0x000000d9ababa224 */ /* 0x000fe200078e020c */
[----:B------:R-:W-:Y:S04]  /*4160*/  BSSY B1, `(.L_x_141) ;  /* 0x0000006000017945 */ /* 0x000fe80003800000 */
[----:B------:R0:W-:Y:S01]  /*4170*/  @!P2 STG.E.U8 desc[UR36][R8.64+0x61], R171 ;  /* 0x000061ab0800a986 */ /* 0x0001e2000c101124 */
[----:B------:R-:W-:Y:S05]  /*4180*/  @P5 BRA `(.L_x_142) ;  /* 0x00000000000c5947 */ /* 0x000fea0003800000 */
[----:B------:R-:W1:Y:S02]  /*4190*/  LDG.E.U8 R218, desc[UR36][R10.64+0x68] ;  /* 0x000068240ada7981 */ /* 0x000e64000c1e1100 */
[----:B-1----:R-:W-:-:S05]  /*41a0*/  PRMT R13, R218, 0x8880, RZ ;  /* 0x00008880da0d7816 */ /* 0x002fca00000000ff */
[----:B------:R-:W-:-:S07]  /*41b0*/  IMAD R12, R13, R216, RZ ;  /* 0x000000d80d0c7224 */ /* 0x000fce00078e02ff */
.L_x_142:
[----:B------:R-:W-:Y:S05]  /*41c0*/  BSYNC B1 ;  /* 0x0000000000017941 */ /* 0x000fea0003800000 */
.L_x_141:
[----:B-1----:R-:W-:Y:S01]  /*41d0*/  @!P5 IMAD R13, R172, R217, R12 ;  /* 0x000000d9ac0dd224 */ /* 0x002fe200078e020c */
[----:B------:R-:W-:Y:S04]  /*41e0*/  BSSY B1, `(.L_x_143) ;  /* 0x0000006000017945 */ /* 0x000fe80003800000 */
[----:B------:R1:W-:Y:S01]  /*41f0*/  @!P5 STG.E.U8 desc[UR36][R6.64+0x68], R13 ;  /* 0x0000680d0600d986 */ /* 0x0003e2000c101124 */
[----:B------:R-:W-:Y:S05]  /*4200*/  @P4 BRA `(.L_x_144) ;  /* 0x00000000000c4947 */ /* 0x000fea0003800000 */
[----:B------:R-:W1:Y:S02]  /*4210*/  LDG.E.U8 R218, desc[UR36][R10.64+0x69] ;  /* 0x000069240ada7981 */ /* 0x000e64000c1e1100 */
[----:B-1----:R-:W-:-:S05]  /*4220*/  PRMT R13, R218, 0x8880, RZ ;  /* 0x00008880da0d7816 */ /* 0x002fca00000000ff */
[----:B------:R-:W-:-:S07]  /*4230*/  IMAD R12, R13, R216, RZ ;  /* 0x000000d80d0c7224 */ /* 0x000fce00078e02ff */
.L_x_144:
[----:B------:R-:W-:Y:S05]  /*4240*/  BSYNC B1 ;  /* 0x0000000000017941 */ /* 0x000fea0003800000 */
.L_x_143:
        /* <DEDUP_REMOVED lines=13> */
.L_x_146:
[----:B------:R-:W-:Y:S05]  /*4320*/  BSYNC B1 ;  /* 0x0000000000017941 */ /* 0x000fea0003800000 */
.L_x_145:
[----:B-1----:R-:W-:Y:S01]  /*4330*/  @!P1 IMAD R13, R174, R217, R12 ;  /* 0x000000d9ae0d9224 */ /* 0x002fe200078e020c */
[----:B------:R-:W-:Y:S04]  /*4340*/  BSSY B1, `(.L_x_147) ;  /* 0x0000006000017945 */ /* 0x000fe80003800000 */
[----:B------:R1:W-:Y:S01]  /*4350*/  @!P1 STG.E.U8 desc[UR36][R8.64+0x68], R13 ;  /* 0x0000680d08009986 */ /* 0x0003e2000c101124 */
[----:B------:R-:W-:Y:S05]  /*4360*/  @P0 BRA `(.L_x_148) ;  /* 0x00000000000c0947 */ /* 0x000fea0003800000 */
[----:B------:R-:W1:Y:S02]  /*4370*/  LDG.E.U8 R218, desc[UR36][R4.64+0x69] ;  /* 0x0000692404da7981 */ /* 0x000e64000c1e1100 */
[----:B-1----:R-:W-:-:S05]  /*4380*/  PRMT R13, R218, 0x8880, RZ ;  /* 0x00008880da0d7816 */ /* 0x002fca00000000ff */
[----:B------:R-:W-:-:S07]  /*4390*/  IMAD R12, R13, R216, RZ ;  /* 0x000000d80d0c7224 */ /* 0x000fce00078e02ff */
.L_x_148:
[----:B------:R-:W-:Y:S05]  /*43a0*/  BSYNC B1 ;  /* 0x0000000000017941 */ /* 0x000fea0003800000 */
.L_x_147:
[----:B------:R-:W-:Y:S01]  /*43b0*/  @!P0 IMAD R175, R175, R217, R12 ;  /* 0x000000d9afaf8224 */ /* 0x000fe200078e020c */
[----:B------:R-:W-:Y:S04]  /*43c0*/  BSSY B1, `(.L_x_149) ;  /* 0x0000006000017945 */ /* 0x000fe80003800000 */
[----:B------:R0:W-:Y:S01]  /*43d0*/  @!P0 STG.E.U8 desc[UR36][R8.64+0x69], R175 ;  /* 0x000069af08008986 */ /* 0x0001e2000c101124 */
[----:B------:R-:W-:Y:S05]  /*43e0*/  @P5 BRA `(.L_x_150) ;  /* 0x00000000000c5947 */ /* 0x000fea0003800000 */
[----:B------:R-:W1:Y:S02]  /*43f0*/  LDG.E.U8 R218, desc[UR36][R10.64+0x70] ;  /* 0x000070240ada7981 */ /* 0x000e64000c1e1100 */
[----:B-1----:R-:W-:-:S05]  /*4400*/  PRMT R13, R218, 0x8880, RZ ;  /* 0x00008880da0d7816 */ /* 0x002fca00000000ff */
[----:B------:R-:W-:-:S07]  /*4410*/  IMAD R12, R13, R216, RZ ;  /* 0x000000d80d0c7224 */ /* 0x000fce00078e02ff */
.L_x_150:
[----:B------:R-:W-:Y:S05]  /*4420*/  BSYNC B1 ;  /* 0x0000000000017941 */ /* 0x000fea0003800000 */
.L_x_149:
[----:B-1----:R-:W-:Y:S01]  /*4430*/  @!P5 IMAD R13, R176, R217, R12 ;  /* 0x000000d9b00dd224 */ /* 0x002fe200078e020c */
[----:B------:R-:W-:Y:S04]  /*4440*/  BSSY B1, `(.L_x_151) ;  /* 0x0000006000017945 */ /* 0x000fe80003800000 */
[----:B------:R1:W-:Y:S01]  /*4450*/  @!P5 STG.E.U8 desc[UR36][R6.64+0x70], R13 ;  /* 0x0000700d0600d986 */ /* 0x0003e2000c101124 */
[----:B------:R-:W-:Y:S05]  /*4460*/  @P4 BRA `(.L_x_152) ;  /* 0x00000000000c4947 */ /* 0x000fea0003800000 */
[----:B------:R-:W1:Y:S02]  /*4470*/  LDG.E.U8 R218, desc[UR36][R10.64+0x71] ;  /* 0x000071240ada7981 */ /* 0x000e64000c1e1100 */
[----:B-1----:R-:W-:-:S05]  /*4480*/  PRMT R13, R218, 0x8880, RZ ;  /* 0x00008880da0d7816 */ /* 0x002fca00000000ff */
[----:B------:R-:W-:-:S07]  /*4490*/  IMAD R12, R13, R216, RZ ;  /* 0x000000d80d0c7224 */ /* 0x000fce00078e02ff */
.L_x_152:
[----:B------:R-:W-:Y:S05]  /*44a0*/  BSYNC B1 ;  /* 0x0000000000017941 */ /* 0x000fea0003800000 */
.L_x_151:
        /* <DEDUP_REMOVED lines=13> */
.L_x_154:
[----:B------:R-:W-:Y:S05]  /*4580*/  BSYNC B1 ;  /* 0x0000000000017941 */ /* 0x000fea0003800000 */
.L_x_153:
[----:B-1----:R-:W-:Y:S01]  /*4590*/  @!P3 IMAD R13, R178, R217, R12 ;  /* 0x000000d9b20db224 */ /* 0x002fe200078e020c */
[----:B------:R-:W-:Y:S04]  /*45a0*/  BSSY B1, `(.L_x_155) ;  /* 0x0000006000017945 */ /* 0x000fe80003800000 */
[----:B------:R1:W-:Y:S01]  /*45b0*/  @!P3 STG.E.U8 desc[UR36][R8.64+0x70], R13 ;  /* 0x0000700d0800b986 */ /* 0x0003e2000c101124 */
[----:B------:R-:W-:Y:S05]  /*45c0*/  @P2 BRA `(.L_x_156) ;  /* 0x00000000000c2947 */ /* 0x000fea0003800000 */
[----:B------:R-:W1:Y:S02]  /*45d0*/  LDG.E.U8 R218, desc[UR36][R4.64+0x71] ;  /* 0x0000712404da7981 */ /* 0x000e64000c1e1100 */
[----:B-1----:R-:W-:-:S05]  /*45e0*/  PRMT R13, R218, 0x8880, RZ ;  /* 0x00008880da0d7816 */ /* 0x002fca00000000ff */
[----:B------:R-:W-:-:S07]  /*45f0*/  IMAD R12, R13, R216, RZ ;  /* 0x000000d80d0c7224 */ /* 0x000fce00078e02ff */
.L_x_156:
[----:B------:R-:W-:Y:S05]  /*4600*/  BSYNC B1 ;  /* 0x0000000000017941 */ /* 0x000fea0003800000 */
.L_x_155:
[----:B------:R-:W-:Y:S01]  /*4610*/  @!P2 IMAD R179, R179, R217, R12 ;  /* 0x000000d9b3b3a224 */ /* 0x000fe200078e020c */
[----:B------:R-:W-:Y:S04]  /*4620*/  BSSY B1, `(.L_x_157) ;  /* 0x0000006000017945 */ /* 0x000fe80003800000 */
[----:B------:R0:W-:Y:S01]  /*4630*/  @!P2 STG.E.U8 desc[UR36][R8.64+0x71], R179 ;  /* 0x000071b30800a986 */ /* 0x0001e2000c101124 */
[----:B------:R-:W-:Y:S05]  /*4640*/  @P5 BRA `(.L_x_158) ;  /* 0x00000000000c5947 */ /* 0x000fea0003800000 */
[----:B------:R-:W1:Y:S02]  /*4650*/  LDG.E.U8 R218, desc[UR36][R10.64+0x78] ;  /* 0x000078240ada7981 */ /* 0x000e64000c1e1100 */
[----:B-1----:R-:W-:-:S05]  /*4660*/  PRMT R13, R218, 0x8880, RZ ;  /* 0x00008880da0d7816 */ /* 0x002fca00000000ff */
[----:B------:R-:W-:-:S07]  /*4670*/  IMAD R12, R13, R216, RZ ;  /* 0x000000d80d0c7224 */ /* 0x000fce00078e02ff */
.L_x_158:
[----:B------:R-:W-:Y:S05]  /*4680*/  BSYNC B1 ;  /* 0x0000000000017941 */ /* 0x000fea0003800000 */
.L_x_157:
[----:B-1----:R-:W-:Y:S01]  /*4690*/  @!P5 IMAD R13, R180, R217, R12 ;  /* 0x000000d9b40dd224 */ /* 0x002fe200078e020c */
[----:B------:R-:W-:Y:S04]  /*46a0*/  BSSY B1, `(.L_x_159) ;  /* 0x0000006000017945 */ /* 0x000fe80003800000 */
[----:B------:R1:W-:Y:S01]  /*46b0*/  @!P5 STG.E.U8 desc[UR36][R6.64+0x78], R13 ;  /* 0x0000780d0600d986 */ /* 0x0003e2000c101124 */
[----:B------:R-:W-:Y:S05]  /*46c0*/  @P4 BRA `(.L_x_160) ;  /* 0x00000000000c4947 */ /* 0x000fea0003800000 */
[----:B------:R-:W1:Y:S02]  /*46d0*/  LDG.E.U8 R218, desc[UR36][R10.64+0x79] ;  /* 0x000079240ada7981 */ /* 0x000e64000c1e1100 */
[----:B-1----:R-:W-:-:S05]  /*46e0*/  PRMT R13, R218, 0x8880, RZ ;  /* 0x00008880da0d7816 */ /* 0x002fca00000000ff */
[----:B------:R-:W-:-:S07]  /*46f0*/  IMAD R12, R13, R216, RZ ;  /* 0x000000d80d0c7224 */ /* 0x000fce00078e02ff */
.L_x_160:
[----:B------:R-:W-:Y:S05]  /*4700*/  BSYNC B1 ;  /* 0x0000000000017941 */ /* 0x000fea0003800000 */
.L_x_159:
        /* <DEDUP_REMOVED lines=13> */
.L_x_162:
[----:B------:R-:W-:Y:S05]  /*47e0*/  BSYNC B1 ;  /* 0x0000000000017941 */ /* 0x000fea0003800000 */
.L_x_161:
[----:B-1----:R-:W-:Y:S01]  /*47f0*/  @!P1 IMAD R13, R182, R217, R12 ;  /* 0x000000d9b60d9224 */ /* 0x002fe200078e020c */
[----:B------:R-:W-:Y:S04]  /*4800*/  BSSY B1, `(.L_x_163) ;  /* 0x0000006000017945 */ /* 0x000fe80003800000 */
[----:B------:R1:W-:Y:S01]  /*4810*/  @!P1 STG.E.U8 desc[UR36][R8.64+0x78], R13 ;  /* 0x0000780d08009986 */ /* 0x0003e2000c101124 */
[----:B------:R-:W-:Y:S05]  /*4820*/  @P0 BRA `(.L_x_164) ;  /* 0x00000000000c0947 */ /* 0x000fea0003800000 */
[----:B------:R-:W1:Y:S02]  /*4830*/  LDG.E.U8 R218, desc[UR36][R4.64+0x79] ;  /* 0x0000792404da7981 */ /* 0x000e64000c1e1100 */
[----:B-1----:R-:W-:-:S05]  /*4840*/  PRMT R13, R218, 0x8880, RZ ;  /* 0x00008880da0d7816 */ /* 0x002fca00000000ff */
[----:B------:R-:W-:-:S07]  /*4850*/  IMAD R12, R13, R216, RZ ;  /* 0x000000d80d0c7224 */ /* 0x000fce00078e02ff */
.L_x_164:
[----:B------:R-:W-:Y:S05]  /*4860*/  BSYNC B1 ;  /* 0x0000000000017941 */ /* 0x000fea0003800000 */
.L_x_163:
[----:B------:R-:W-:Y:S01]  /*4870*/  @!P0 IMAD R183, R183, R217, R12 ;  /* 0x000000d9b7b78224 */ /* 0x000fe200078e020c */
[----:B------:R-:W-:Y:S04]  /*4880*/  BSSY B1, `(.L_x_165) ;  /* 0x0000006000017945 */ /* 0x000fe80003800000 */
[----:B------:R0:W-:Y:S01]  /*4890*/  @!P0 STG.E.U8 desc[UR36][R8.64+0x79], R183 ;  /* 0x000079b708008986 */ /* 0x0001e2000c101124 */
[----:B------:R-:W-:Y:S05]  /*48a0*/  @P5 BRA `(.L_x_166) ;  /* 0x00000000000c5947 */ /* 0x000fea0003800000 */
[----:B------:R-:W1:Y:S02]  /*48b0*/  LDG.E.U8 R218, desc[UR36][R10.64+0x80] ;  /* 0x000080240ada7981 */ /* 0x000e64000c1e1100 */
[----:B-1----:R-:W-:-:S05]  /*48c0*/  PRMT R13, R218, 0x8880, RZ ;  /* 0x00008880da0d7816 */ /* 0x002fca00000000ff */
[----:B------:R-:W-:-:S07]  /*48d0*/  IMAD R12, R13, R216, RZ ;  /* 0x000000d80d0c7224 */ /* 0x000fce00078e02ff */
.L_x_166:
[----:B------:R-:W-:Y:S05]  /*48e0*/  BSYNC B1 ;  /* 0x0000000000017941 */ /* 0x000fea0003800000 */
.L_x_165:
[----:B-1----:R-:W-:Y:S01]  /*48f0*/  @!P5 IMAD R13, R184, R217, R12 ;  /* 0x000000d9b80dd224 */ /* 0x002fe200078e020c */
[----:B------:R-:W-:Y:S04]  /*4900*/  BSSY B1, `(.L_x_167) ;  /* 0x0000006000017945 */ /* 0x000fe80003800000 */
[----:B------:R1:W-:Y:S01]  /*4910*/  @!P5 STG.E.U8 desc[UR36][R6.64+0x80], R13 ;  /* 0x0000800d0600d986 */ /* 0x0003e2000c101124 */
[----:B------:R-:W-:Y:S05]  /*4920*/  @P4 BRA `(.L_x_168) ;  /* 0x00000000000c4947 */ /* 0x000fea0003800000 */
[----:B------:R-:W1:Y:S02]  /*4930*/  LDG.E.U8 R218, desc[UR36][R10.64+0x81] ;  /* 0x000081240ada7981 */ /* 0x000e64000c1e1100 */
[----:B-1----:R-:W-:-:S05]  /*4940*/  PRMT R13, R218, 0x8880, RZ ;  /* 0x00008880da0d7816 */ /* 0x002fca00000000ff */
[----:B------:R-:W-:-:S07]  /*4950*/  IMAD R12, R13, R216, RZ ;  /* 0x000000d80d0c7224 */ /* 0x000fce00078e02ff */
.L_x_168:
[----:B------:R-:W-:Y:S05]  /*4960*/  BSYNC B1 ;  /* 0x0000000000017941 */ /* 0x000fea0003800000 */
.L_x_167:
        /* <DEDUP_REMOVED lines=13> */
.L_x_170:
[----:B------:R-:W-:Y:S05]  /*4a40*/  BSYNC B1 ;  /* 0x0000000000017941 */ /* 0x000fea0003800000 */
.L_x_169:
[----:B-1----:R-:W-:Y:S01]  /*4a50*/  @!P3 IMAD R13, R186, R217, R12 ;  /* 0x000000d9ba0db224 */ /* 0x002fe200078e020c */
[----:B------:R-:W-:Y:S04]  /*4a60*/  BSSY B1, `(.L_x_171) ;  /* 0x0000006000017945 */ /* 0x000fe80003800000 */
[----:B------:R1:W-:Y:S01]  /*4a70*/  @!P3 STG.E.U8 desc[UR36][R8.64+0x80], R13 ;  /* 0x0000800d0800b986 */ /* 0x0003e2000c101124 */
[----:B------:R-:W-:Y:S05]  /*4a80*/  @P2 BRA `(.L_x_172) ;  /* 0x00000000000c2947 */ /* 0x000fea0003800000 */
[----:B------:R-:W1:Y:S02]  /*4a90*/  LDG.E.U8 R218, desc[UR36][R4.64+0x81] ;  /* 0x0000812404da7981 */ /* 0x000e64000c1e1100 */
[----:B-1----:R-:W-:-:S05]  /*4aa0*/  PRMT R13, R218, 0x8880, RZ ;  /* 0x00008880da0d7816 */ /* 0x002fca00000000ff */
[----:B------:R-:W-:-:S07]  /*4ab0*/  IMAD R12, R13, R216, RZ ;  /* 0x000000d80d0c7224 */ /* 0x000fce00078e02ff */
.L_x_172:
[----:B------:R-:W-:Y:S05]  /*4ac0*/  BSYNC B1 ;  /* 0x0000000000017941 */ /* 0x000fea0003800000 */
.L_x_171:
[----:B------:R-:W-:Y:S01]  /*4ad0*/  @!P2 IMAD R187, R187, R217, R12 ;  /* 0x000000d9bbbba224 */ /* 0x000fe200078e020c */
[----:B------:R-:W-:Y:S04]  /*4ae0*/  BSSY B1, `(.L_x_173) ;  /* 0x0000006000017945 */ /* 0x000fe80003800000 */
[----:B------:R0:W-:Y:S01]  /*4af0*/  @!P2 STG.E.U8 desc[UR36][R8.64+0x81], R187 ;  /* 0x000081bb0800a986 */ /* 0x0001e2000c101124 */
[----:B------:R-:W-:Y:S05]  /*4b00*/  @P5 BRA `(.L_x_174) ;  /* 0x00000000000c5947 */ /* 0x000fea0003800000 */
[----:B------:R-:W1:Y:S02]  /*4b10*/  LDG.E.U8 R218, desc[UR36][R10.64+0x88] ;  /* 0x000088240ada7981 */ /* 0x000e64000c1e1100 */
[----:B-1----:R-:W-:-:S05]  /*4b20*/  PRMT R13, R218, 0x8880, RZ ;  /* 0x00008880da0d7816 */ /* 0x002fca00000000ff */
[----:B------:R-:W-:-:S07]  /*4b30*/  IMAD R12, R13, R216, RZ ;  /* 0x000000d80d0c7224 */ /* 0x000fce00078e02ff */
.L_x_174:
[----:B------:R-:W-:Y:S05]  /*4b40*/  BSYNC B1 ;  /* 0x0000000000017941 */ /* 0x000fea0003800000 */
.L_x_173:
[----:B-1----:R-:W-:Y:S01]  /*4b50*/  @!P5 IMAD R13, R188, R217, R12 ;  /* 0x000000d9bc0dd224 */ /* 0x002fe200078e020c */
[----:B------:R-:W-:Y:S04]  /*4b60*/  BSSY B1, `(.L_x_175) ;  /* 0x0000006000017945 */ /* 0x000fe80003800000 */
[----:B------:R1:W-:Y:S01]  /*4b70*/  @!P5 STG.E.U8 desc[UR36][R6.64+0x88], R13 ;  /* 0x0000880d0600d986 */ /* 0x0003e2000c101124 */
[----:B------:R-:W-:Y:S05]  /*4b80*/  @P4 BRA `(.L_x_176) ;  /* 0x00000000000c4947 */ /* 0x000fea0003800000 */
[----:B------:R-:W1:Y:S02]  /*4b90*/  LDG.E.U8 R218, desc[UR36][R10.64+0x89] ;  /* 0x000089240ada7981 */ /* 0x000e64000c1e1100 */
[----:B-1----:R-:W-:-:S05]  /*4ba0*/  PRMT R13, R218, 0x8880, RZ ;  /* 0x00008880da0d7816 */ /* 0x002fca00000000ff */
[----:B------:R-:W-:-:S07]  /*4bb0*/  IMAD R12, R13, R216, RZ ;  /* 0x000000d80d0c7224 */ /* 0x000fce00078e02ff */
.L_x_176:
[----:B------:R-:W-:Y:S05]  /*4bc0*/  BSYNC B1 ;  /* 0x0000000000017941 */ /* 0x000fea0003800000 */
.L_x_175:
        /* <DEDUP_REMOVED lines=13> */
.L_x_178:
[----:B------:R-:W-:Y:S05]  /*4ca0*/  BSYNC B1 ;  /* 0x0000000000017941 */ /* 0x000fea0003800000 */
.L_x_177:
[----:B-1----:R-:W-:Y:S01]  /*4cb0*/  @!P1 IMAD R13, R190, R217, R12 ;  /* 0x000000d9be0d9224 */ /* 0x002fe200078e020c */
[----:B------:R-:W-:Y:S04]  /*4cc0*/  BSSY B1, `(.L_x_179) ;  /* 0x0000006000017945 */ /* 0x000fe80003800000 */
[----:B------:R1:W-:Y:S01]  /*4cd0*/  @!P1 STG.E.U8 desc[UR36][R8.64+0x88], R13 ;  /* 0x0000880d08009986 */ /* 0x0003e2000c101124 */
[----:B------:R-:W-:Y:S05]  /*4ce0*/  @P0 BRA `(.L_x_180) ;  /* 0x00000000000c0947 */ /* 0x000fea0003800000 */
[----:B------:R-:W1:Y:S02]  /*4cf0*/  LDG.E.U8 R218, desc[UR36][R4.64+0x89] ;  /* 0x0000892404da7981 */ /* 0x000e64000c1e1100 */
[----:B-1----:R-:W-:-:S05]  /*4d00*/  PRMT R13, R218, 0x8880, RZ ;  /* 0x00008880da0d7816 */ /* 0x002fca00000000ff */
[----:B------:R-:W-:-:S07]  /*4d10*/  IMAD R12, R13, R216, RZ ;  /* 0x000000d80d0c7224 */ /* 0x000fce00078e02ff */
.L_x_180:
[----:B------:R-:W-:Y:S05]  /*4d20*/  BSYNC B1 ;  /* 0x0000000000017941 */ /* 0x000fea0003800000 */
.L_x_179:
[----:B------:R-:W-:Y:S01]  /*4d30*/  @!P0 IMAD R191, R191, R217, R12 ;  /* 0x000000d9bfbf8224 */ /* 0x000fe200078e020c */
[----:B------:R-:W-:Y:S04]  /*4d40*/  BSSY B1, `(.L_x_181) ;  /* 0x0000006000017945 */ /* 0x000fe80003800000 */
[----:B------:R0:W-:Y:S01]  /*4d50*/  @!P0 STG.E.U8 desc[UR36][R8.64+0x89], R191 ;  /* 0x000089bf08008986 */ /* 0x0001e2000c101124 */
[----:B------:R-:W-:Y:S05]  /*4d60*/  @P5 BRA `(.L_x_182) ;  /* 0x00000000000c5947 */ /* 0x000fea0003800000 */
[----:B------:R-:W1:Y:S02]  /*4d70*/  LDG.E.U8 R218, desc[UR36][R10.64+0x90] ;  /* 0x000090240ada7981 */ /* 0x000e64000c1e1100 */
[----:B-1----:R-:W-:-:S05]  /*4d80*/  PRMT R13, R218, 0x8880, RZ ;  /* 0x00008880da0d7816 */ /* 0x002fca00000000ff */
[----:B------:R-:W-:-:S07]  /*4d90*/  IMAD R12, R13, R216, RZ ;  /* 0x000000d80d0c7224 */ /* 0x000fce00078e02ff */
.L_x_182:
[----:B------:R-:W-:Y:S05]  /*4da0*/  BSYNC B1 ;  /* 0x0000000000017941 */ /* 0x000fea0003800000 */
.L_x_181:
[----:B-1----:R-:W-:Y:S01]  /*4db0*/  @!P5 IMAD R13, R192, R217, R12 ;  /* 0x000000d9c00dd224 */ /* 0x002fe200078e020c */
[----:B------:R-:W-:Y:S04]  /*4dc0*/  BSSY B1, `(.L_x_183) ;  /* 0x0000006000017945 */ /* 0x000fe80003800000 */
[----:B------:R1:W-:Y:S01]  /*4dd0*/  @!P5 STG.E.U8 desc[UR36][R6.64+0x90], R13 ;  /* 0x0000900d0600d986 */ /* 0x0003e2000c101124 */
[----:B------:R-:W-:Y:S05]  /*4de0*/  @P4 BRA `(.L_x_184) ;  /* 0x00000000000c4947 */ /* 0x000fea0003800000 */
[----:B------:R-:W1:Y:S02]  /*4df0*/  LDG.E.U8 R218, desc[UR36][R10.64+0x91] ;  /* 0x000091240ada7981 */ /* 0x000e64000c1e1100 */
[----:B-1----:R-:W-:-:S05]  /*4e00*/  PRMT R13, R218, 0x8880, RZ ;  /* 0x00008880da0d7816 */ /* 0x002fca00000000ff */
[----:B------:R-:W-:-:S07]  /*4e10*/  IMAD R12, R13, R216, RZ ;  /* 0x000000d80d0c7224 */ /* 0x000fce00078e02ff */
.L_x_184:
[----:B------:R-:W-:Y:S05]  /*4e20*/  BSYNC B1 ;  /* 0x0000000000017941 */ /* 0x000fea0003800000 */
.L_x_183:
        /* <DEDUP_REMOVED lines=13> */
.L_x_186:
[----:B------:R-:W-:Y:S05]  /*4f00*/  BSYNC B1 ;  /* 0x0000000000017941 */ /* 0x000fea0003800000 */
.L_x_185:
[----:B-1----:R-:W-:Y:S01]  /*4f10*/  @!P3 IMAD R13, R194, R217, R12 ;  /* 0x000000d9c20db224 */ /* 0x002fe200078e020c */
[----:B------:R-:W-:Y:S04]  /*4f20*/  BSSY B1, `(.L_x_187) ;  /* 0x0000006000017945 */ /* 0x000fe80003800000 */
[----:B------:R1:W-:Y:S01]  /*4f30*/  @!P3 STG.E.U8 desc[UR36][R8.64+0x90], R13 ;  /* 0x0000900d0800b986 */ /* 0x0003e2000c101124 */
[----:B------:R-:W-:Y:S05]  /*4f40*/  @P2 BRA `(.L_x_188) ;  /* 0x00000000000c2947 */ /* 0x000fea0003800000 */
[----:B------:R-:W1:Y:S02]  /*4f50*/  LDG.E.U8 R218, desc[UR36][R4.64+0x91] ;  /* 0x0000912404da7981 */ /* 0x000e64000c1e1100 */
[----:B-1----:R-:W-:-:S05]  /*4f60*/  PRMT R13, R218, 0x8880, RZ ;  /* 0x00008880da0d7816 */ /* 0x002fca00000000ff */
[----:B------:R-:W-:-:S07]  /*4f70*/  IMAD R12, R13, R216, RZ ;  /* 0x000000d80d0c7224 */ /* 0x000fce00078e02ff */
.L_x_188:
[----:B------:R-:W-:Y:S05]  /*4f80*/  BSYNC B1 ;  /* 0x0000000000017941 */ /* 0x000fea0003800000 */
.L_x_187:
[----:B------:R-:W-:Y:S01]  /*4f90*/  @!P2 IMAD R195, R195, R217, R12 ;  /* 0x000000d9c3c3a224 */ /* 0x000fe200078e020c */
[----:B------:R-:W-:Y:S04]  /*4fa0*/  BSSY B1, `(.L_x_189) ;  /* 0x0000006000017945 */ /* 0x000fe80003800000 */
[----:B------:R0:W-:Y:S01]  /*4fb0*/  @!P2 STG.E.U8 desc[UR36][R8.64+0x91], R195 ;  /* 0x000091c30800a986 */ /* 0x0001e2000c101124 */
[----:B------:R-:W-:Y:S05]  /*4fc0*/  @P5 BRA `(.L_x_190) ;  /* 0x00000000000c5947 */ /* 0x000fea0003800000 */
[----:B------:R-:W1:Y:S02]  /*4fd0*/  LDG.E.U8 R218, desc[UR36][R10.64+0x98] ;  /* 0x000098240ada7981 */ /* 0x000e64000c1e1100 */
[----:B-1----:R-:W-:-:S05]  /*4fe0*/  PRMT R13, R218, 0x8880, RZ ;  /* 0x00008880da0d7816 */ /* 0x002fca00000000ff */
[----:B------:R-:W-:-:S07]  /*4ff0*/  IMAD R12, R13, R216, RZ ;  /* 0x000000d80d0c7224 */ /* 0x000fce00078e02ff */
.L_x_190:
[----:B------:R-:W-:Y:S05]  /*5000*/  BSYNC B1 ;  /* 0x0000000000017941 */ /* 0x000fea0003800000 */
.L_x_189:
[----:B-1----:R-:W-:Y:S01]  /*5010*/  @!P5 IMAD R13, R196, R217, R12 ;  /* 0x000000d9c40dd224 */ /* 0x002fe200078e020c */
[----:B------:R-:W-:Y:S04]  /*5020*/  BSSY B1, `(.L_x_191) ;  /* 0x0000006000017945 */ /* 0x000fe80003800000 */
[----:B------:R1:W-:Y:S01]  /*5030*/  @!P5 STG.E.U8 desc[UR36][R6.64+0x98], R13 ;  /* 0x0000980d0600d986 */ /* 0x0003e2000c101124 */
[----:B------:R-:W-:Y:S05]  /*5040*/  @P4 BRA `(.L_x_192) ;  /* 0x00000000000c4947 */ /* 0x000fea0003800000 */
[----:B------:R-:W1:Y:S02]  /*5050*/  LDG.E.U8 R218, desc[UR36][R10.64+0x99] ;  /* 0x000099240ada7981 */ /* 0x000e64000c1e1100 */
[----:B-1----:R-:W-:-:S05]  /*5060*/  PRMT R13, R218, 0x8880, RZ ;  /* 0x00008880da0d7816 */ /* 0x002fca00000000ff */
[----:B------:R-:W-:-:S07]  /*5070*/  IMAD R12, R13, R216, RZ ;  /* 0x000000d80d0c7224 */ /* 0x000fce00078e02ff */
.L_x_192:
[----:B------:R-:W-:Y:S05]  /*5080*/  BSYNC B1 ;  /* 0x0000000000017941 */ /* 0x000fea0003800000 */
.L_x_191:
        /* <DEDUP_REMOVED lines=13> */
.L_x_194:
[----:B------:R-:W-:Y:S05]  /*5160*/  BSYNC B1 ;  /* 0x0000000000017941 */ /* 0x000fea0003800000 */
.L_x_193:
[----:B-1----:R-:W-:Y:S01]  /*5170*/  @!P1 IMAD R13, R198, R217, R12 ;  /* 0x000000d9c60d9224 */ /* 0x002fe200078e020c */
[----:B------:R-:W-:Y:S04]  /*5180*/  BSSY B1, `(.L_x_195) ;  /* 0x0000006000017945 */ /* 0x000fe80003800000 */
[----:B------:R1:W-:Y:S01]  /*5190*/  @!P1 STG.E.U8 desc[UR36][R8.64+0x98], R13 ;  /* 0x0000980d08009986 */ /* 0x0003e2000c101124 */
[----:B------:R-:W-:Y:S05]  /*51a0*/  @P0 BRA `(.L_x_196) ;  /* 0x00000000000c0947 */ /* 0x000fea0003800000 */
[----:B------:R-:W1:Y:S02]  /*51b0*/  LDG.E.U8 R218, desc[UR36][R4.64+0x99] ;  /* 0x0000992404da7981 */ /* 0x000e64000c1e1100 */
[----:B-1----:R-:W-:-:S05]  /*51c0*/  PRMT R13, R218, 0x8880, RZ ;  /* 0x00008880da0d7816 */ /* 0x002fca00000000ff */
[----:B------:R-:W-:-:S07]  /*51d0*/  IMAD R12, R13, R216, RZ ;  /* 0x000000d80d0c7224 */ /* 0x000fce00078e02ff */
.L_x_196:
[----:B------:R-:W-:Y:S05]  /*51e0*/  BSYNC B1 ;  /* 0x0000000000017941 */ /* 0x000fea0003800000 */
.L_x_195:
[----:B------:R-:W-:Y:S01]  /*51f0*/  @!P0 IMAD R199, R199, R217, R12 ;  /* 0x000000d9c7c78224 */ /* 0x000fe200078e020c */
[----:B------:R-:W-:Y:S04]  /*5200*/  BSSY B1, `(.L_x_197) ;  /* 0x0000006000017945 */ /* 0x000fe80003800000 */
[----:B------:R0:W-:Y:S01]  /*5210*/  @!P0 STG.E.U8 desc[UR36][R8.64+0x99], R199 ;  /* 0x000099c708008986 */ /* 0x0001e2000c101124 */
[----:B------:R-:W-:Y:S05]  /*5220*/  @P5 BRA `(.L_x_198) ;  /* 0x00000000000c5947 */ /* 0x000fea0003800000 */
[----:B------:R-:W1:Y:S02]  /*5230*/  LDG.E.U8 R218, desc[UR36][R10.64+0xa0] ;  /* 0x0000a0240ada7981 */ /* 0x000e64000c1e1100 */
[----:B-1----:R-:W-:-:S05]  /*5240*/  PRMT R13, R218, 0x8880, RZ ;  /* 0x00008880da0d7816 */ /* 0x002fca00000000ff */
[----:B------:R-:W-:-:S07]  /*5250*/  IMAD R12, R13, R216, RZ ;  /* 0x000000d80d0c7224 */ /* 0x000fce00078e02ff */
.L_x_198:
[----:B------:R-:W-:Y:S05]  /*5260*/  BSYNC B1 ;  /* 0x0000000000017941 */ /* 0x000fea0003800000 */
.L_x_197:
[----:B-1----:R-:W-:Y:S01]  /*5270*/  @!P5 IMAD R13, R200, R217, R12 ;  /* 0x000000d9c80dd224 */ /* 0x002fe200078e020c */
[----:B------:R-:W-:Y:S04]  /*5280*/  BSSY B1, `(.L_x_199) ;  /* 0x0000006000017945 */ /* 0x000fe80003800000 */
[----:B------:R1:W-:Y:S01]  /*5290*/  @!P5 STG.E.U8 desc[UR36][R6.64+0xa0], R13 ;  /* 0x0000a00d0600d986 */ /* 0x0003e2000c101124 */
[----:B------:R-:W-:Y:S05]  /*52a0*/  @P4 BRA `(.L_x_200) ;  /* 0x00000000000c4947 */ /* 0x000fea0003800000 */
[----:B------:R-:W1:Y:S02]  /*52b0*/  LDG.E.U8 R218, desc[UR36][R10.64+0xa1] ;  /* 0x0000a1240ada7981 */ /* 0x000e64000c1e1100 */
[----:B-1----:R-:W-:-:S05]  /*52c0*/  PRMT R13, R218, 0x8880, RZ ;  /* 0x00008880da0d7816 */ /* 0x002fca00000000ff */
[----:B------:R-:W-:-:S07]  /*52d0*/  IMAD R12, R13, R216, RZ ;  /* 0x000000d80d0c7224 */ /* 0x000fce00078e02ff */
.L_x_200:
[----:B------:R-:W-:Y:S05]  /*52e0*/  BSYNC B1 ;  /* 0x0000000000017941 */ /* 0x000fea0003800000 */
.L_x_199:
        /* <DEDUP_REMOVED lines=13> */
.L_x_202:
[----:B------:R-:W-:Y:S05]  /*53c0*/  BSYNC B1 ;  /* 0x0000000000017941 */ /* 0x000fea0003800000 */
.L_x_201:
[----:B-1----:R-:W-:Y:S01]  /*53d0*/  @!P3 IMAD R13, R202, R217, R12 ;  /* 0x000000d9ca0db224 */ /* 0x002fe200078e020c */
[----:B------:R-:W-:Y:S04]  /*53e0*/  BSSY B1, `(.L_x_203) ;  /* 0x0000006000017945 */ /* 0x000fe80003800000 */
[----:B------:R1:W-:Y:S01]  /*53f0*/  @!P3 STG.E.U8 desc[UR36][R8.64+0xa0], R13 ;  /* 0x0000a00d0800b986 */ /* 0x0003e2000c101124 */
[----:B------:R-:W-:Y:S05]  /*5400*/  @P2 BRA `(.L_x_204) ;  /* 0x00000000000c2947 */ /* 0x000fea0003800000 */
[----:B------:R-:W1:Y:S02]  /*5410*/  LDG.E.U8 R218, desc[UR36][R4.64+0xa1] ;  /* 0x0000a12404da7981 */ /* 0x000e64000c1e1100 */
[----:B-1----:R-:W-:-:S05]  /*5420*/  PRMT R13, R218, 0x8880, RZ ;  /* 0x00008880da0d7816 */ /* 0x002fca00000000ff */
[----:B------:R-:W-:-:S07]  /*5430*/  IMAD R12, R13, R216, RZ ;  /* 0x000000d80d0c7224 */ /* 0x000fce00078e02ff */
.L_x_204:
[----:B------:R-:W-:Y:S05]  /*5440*/  BSYNC B1 ;  /* 0x0000000000017941 */ /* 0x000fea0003800000 */
.L_x_203:
[----:B------:R-:W-:Y:S01]  /*5450*/  @!P2 IMAD R203, R203, R217, R12 ;  /* 0x000000d9cbcba224 */ /* 0x000fe200078e020c */
[----:B------:R-:W-:Y:S04]  /*5460*/  BSSY B1, `(.L_x_205) ;  /* 0x0000006000017945 */ /* 0x000fe80003800000 */
[----:B------:R0:W-:Y:S01]  /*5470*/  @!P2 STG.E.U8 desc[UR36][R8.64+0xa1], R203 ;  /* 0x0000a1cb0800a986 */ /* 0x0001e2000c101124 */
[----:B------:R-:W-:Y:S05]  /*5480*/  @P5 BRA `(.L_x_206) ;  /* 0x00000000000c5947 */ /* 0x000fea0003800000 */
[----:B------:R-:W1:Y:S02]  /*5490*/  LDG.E.U8 R218, desc[UR36][R10.64+0xa8] ;  /* 0x0000a8240ada7981 */ /* 0x000e64000c1e1100 */
[----:B-1----:R-:W-:-:S05]  /*54a0*/  PRMT R13, R218, 0x8880, RZ ;  /* 0x00008880da0d7816 */ /* 0x002fca00000000ff */
[----:B------:R-:W-:-:S07]  /*54b0*/  IMAD R12, R13, R216, RZ ;  /* 0x000000d80d0c7224 */ /* 0x000fce00078e02ff */
.L_x_206:
[----:B------:R-:W-:Y:S05]  /*54c0*/  BSYNC B1 ;  /* 0x0000000000017941 */ /* 0x000fea0003800000 */
.L_x_205:
[----:B-1----:R-:W-:Y:S01]  /*54d0*/  @!P5 IMAD R13, R204, R217, R12 ;  /* 0x000000d9cc0dd224 */ /* 0x002fe200078e020c */
[----:B------:R-:W-:Y:S04]  /*54e0*/  BSSY B1, `(.L_x_207) ;  /* 0x0000006000017945 */ /* 0x000fe80003800000 */
[----:B------:R1:W-:Y:S01]  /*54f0*/  @!P5 STG.E.U8 desc[UR36][R6.64+0xa8], R13 ;  /* 0x0000a80d0600d986 */ /* 0x0003e2000c101124 */
[----:B------:R-:W-:Y:S05]  /*5500*/  @P4 BRA `(.L_x_208) ;  /* 0x00000000000c4947 */ /* 0x000fea0003800000 */
[----:B------:R-:W1:Y:S02]  /*5510*/  LDG.E.U8 R218, desc[UR36][R10.64+0xa9] ;  /* 0x0000a9240ada7981 */ /* 0x000e64000c1e1100 */
[----:B-1----:R-:W-:-:S05]  /*5520*/  PRMT R13, R218, 0x8880, RZ ;  /* 0x00008880da0d7816 */ /* 0x002fca00000000ff */
[----:B------:R-:W-:-:S07]  /*5530*/  IMAD R12, R13, R216, RZ ;  /* 0x000000d80d0c7224 */ /* 0x000fce00078e02ff */
.L_x_208:
[----:B------:R-:W-:Y:S05]  /*5540*/  BSYNC B1 ;  /* 0x0000000000017941 */ /* 0x000fea0003800000 */
.L_x_207:
        /* <DEDUP_REMOVED lines=13> */
.L_x_210:
[----:B------:R-:W-:Y:S05]  /*5620*/  BSYNC B1 ;  /* 0x0000000000017941 */ /* 0x000fea0003800000 */
.L_x_209:
[----:B-1----:R-:W-:Y:S01]  /*5630*/  @!P1 IMAD R13, R206, R217, R12 ;  /* 0x000000d9ce0d9224 */ /* 0x002fe200078e020c */
[----:B------:R-:W-:Y:S04]  /*5640*/  BSSY B1, `(.L_x_211) ;  /* 0x0000006000017945 */ /* 0x000fe80003800000 */
[----:B------:R1:W-:Y:S01]  /*5650*/  @!P1 STG.E.U8 desc[UR36][R8.64+0xa8], R13 ;  /* 0x0000a80d08009986 */ /* 0x0003e2000c101124 */
[----:B------:R-:W-:Y:S05]  /*5660*/  @P0 BRA `(.L_x_212) ;  /* 0x00000000000c0947 */ /* 0x000fea0003800000 */
[----:B------:R-:W1:Y:S02]  /*5670*/  LDG.E.U8 R218, desc[UR36][R4.64+0xa9] ;  /* 0x0000a92404da7981 */ /* 0x000e64000c1e1100 */
[----:B-1----:R-:W-:-:S05]  /*5680*/  PRMT R13, R218, 0x8880, RZ ;  /* 0x00008880da0d7816 */ /* 0x002fca00000000ff */
[----:B------:R-:W-:-:S07]  /*5690*/  IMAD R12, R13, R216, RZ ;  /* 0x000000d80d0c7224 */ /* 0x000fce00078e02ff */
.L_x_212:
[----:B------:R-:W-:Y:S05]  /*56a0*/  BSYNC B1 ;  /* 0x0000000000017941 */ /* 0x000fea0003800000 */
.L_x_211:
[----:B------:R-:W-:Y:S01]  /*56b0*/  @!P0 IMAD R207, R207, R217, R12 ;  /* 0x000000d9cfcf8224 */ /* 0x000fe200078e020c */
[----:B------:R-:W-:Y:S04]  /*56c0*/  BSSY B1, `(.L_x_213) ;  /* 0x0000006000017945 */ /* 0x000fe80003800000 */
[----:B------:R0:W-:Y:S01]  /*56d0*/  @!P0 STG.E.U8 desc[UR36][R8.64+0xa9], R207 ;  /* 0x0000a9cf08008986 */ /* 0x0001e2000c101124 */
[----:B------:R-:W-:Y:S05]  /*56e0*/  @P5 BRA `(.L_x_214) ;  /* 0x00000000000c5947 */ /* 0x000fea0003800000 */
[----:B------:R-:W1:Y:S02]  /*56f0*/  LDG.E.U8 R218, desc[UR36][R10.64+0xb0] ;  /* 0x0000b0240ada7981 */ /* 0x000e64000c1e1100 */
[----:B-1----:R-:W-:-:S05]  /*5700*/  PRMT R13, R218, 0x8880, RZ ;  /* 0x00008880da0d7816 */ /* 0x002fca00000000ff */
[----:B------:R-:W-:-:S07]  /*5710*/  IMAD R12, R13, R216, RZ ;  /* 0x000000d80d0c7224 */ /* 0x000fce00078e02ff */
.L_x_214:
[----:B------:R-:W-:Y:S05]  /*5720*/  BSYNC B1 ;  /* 0x0000000000017941 */ /* 0x000fea0003800000 */
.L_x_213:
[----:B-1----:R-:W-:Y:S01]  /*5730*/  @!P5 IMAD R13, R208, R217, R12 ;  /* 0x000000d9d00dd224 */ /* 0x002fe200078e020c */
[----:B------:R-:W-:Y:S04]  /*5740*/  BSSY B1, `(.L_x_215) ;  /* 0x0000006000017945 */ /* 0x000fe80003800000 */
[----:B------:R1:W-:Y:S01]  /*5750*/  @!P5 STG.E.U8 desc[UR36][R6.64+0xb0], R13 ;  /* 0x0000b00d0600d986 */ /* 0x0003e2000c101124 */
[----:B------:R-:W-:Y:S05]  /*5760*/  @P4 BRA `(.L_x_216) ;  /* 0x00000000000c4947 */ /* 0x000fea0003800000 */
[----:B------:R-:W1:Y:S02]  /*5770*/  LDG.E.U8 R218, desc[UR36][R10.64+0xb1] ;  /* 0x0000b1240ada7981 */ /* 0x000e64000c1e1100 */
[----:B-1----:R-:W-:-:S05]  /*5780*/  PRMT R13, R218, 0x8880, RZ ;  /* 0x00008880da0d7816 */ /* 0x002fca00000000ff */
[----:B------:R-:W-:-:S07]  /*5790*/  IMAD R12, R13, R216, RZ ;  /* 0x000000d80d0c7224 */ /* 0x000fce00078e02ff */
.L_x_216:
[----:B------:R-:W-:Y:S05]  /*57a0*/  BSYNC B1 ;  /* 0x0000000000017941 */ /* 0x000fea0003800000 */
.L_x_215:
        /* <DEDUP_REMOVED lines=13> */
.L_x_218:
[----:B------:R-:W-:Y:S05]  /*5880*/  BSYNC B1 ;  /* 0x0000000000017941 */ /* 0x000fea0003800000 */
.L_x_217:
[----:B-1----:R-:W-:Y:S01]  /*5890*/  @!P3 IMAD R13, R210, R217, R12 ;  /* 0x000000d9d20db224 */ /* 0x002fe200078e020c */
[----:B------:R-:W-:Y:S04]  /*58a0*/  BSSY B1, `(.L_x_219) ;  /* 0x0000006000017945 */ /* 0x000fe80003800000 */
[----:B------:R1:W-:Y:S01]  /*58b0*/  @!P3 STG.E.U8 desc[UR36][R8.64+0xb0], R13 ;  /* 0x0000b00d0800b986 */ /* 0x0003e2000c101124 */
[----:B------:R-:W-:Y:S05]  /*58c0*/  @P2 BRA `(.L_x_220) ;  /* 0x00000000000c2947 */ /* 0x000fea0003800000 */
[----:B------:R-:W1:Y:S02]  /*58d0*/  LDG.E.U8 R218, desc[UR36][R4.64+0xb1] ;  /* 0x0000b12404da7981 */ /* 0x000e64000c1e1100 */
[----:B-1----:R-:W-:-:S05]  /*58e0*/  PRMT R13, R218, 0x8880, RZ ;  /* 0x00008880da0d7816 */ /* 0x002fca00000000ff */
[----:B------:R-:W-:-:S07]  /*58f0*/  IMAD R12, R13, R216, RZ ;  /* 0x000000d80d0c7224 */ /* 0x000fce00078e02ff */
.L_x_220:
[----:B------:R-:W-:Y:S05]  /*5900*/  BSYNC B1 ;  /* 0x0000000000017941 */ /* 0x000fea0003800000 */
.L_x_219:
[----:B------:R-:W-:Y:S01]  /*5910*/  @!P2 IMAD R211, R211, R217, R12 ;  /* 0x000000d9d3d3a224 */ /* 0x000fe200078e020c */
[----:B------:R-:W-:Y:S04]  /*5920*/  BSSY B1, `(.L_x_221) ;  /* 0x0000006000017945 */ /* 0x000fe80003800000 */
[----:B------:R0:W-:Y:S01]  /*5930*/  @!P2 STG.E.U8 desc[UR36][R8.64+0xb1], R211 ;  /* 0x0000b1d30800a986 */ /* 0x0001e2000c101124 */
[----:B------:R-:W-:Y:S05]  /*5940*/  @P5 BRA `(.L_x_222) ;  /* 0x00000000000c5947 */ /* 0x000fea0003800000 */
[----:B------:R-:W1:Y:S02]  /*5950*/  LDG.E.U8 R218, desc[UR36][R10.64+0xb8] ;  /* 0x0000b8240ada7981 */ /* 0x000e64000c1e1100 */
[----:B-1----:R-:W-:-:S05]  /*5960*/  PRMT R13, R218, 0x8880, RZ ;  /* 0x00008880da0d7816 */ /* 0x002fca00000000ff */
[----:B------:R-:W-:-:S07]  /*5970*/  IMAD R12, R13, R216, RZ ;  /* 0x000000d80d0c7224 */ /* 0x000fce00078e02ff */
.L_x_222:
[----:B------:R-:W-:Y:S05]  /*5980*/  BSYNC B1 ;  /* 0x0000000000017941 */ /* 0x000fea0003800000 */
.L_x_221:
[----:B-1----:R-:W-:Y:S01]  /*5990*/  @!P5 IMAD R13, R212, R217, R12 ;  /* 0x000000d9d40dd224 */ /* 0x002fe200078e020c */
[----:B------:R-:W-:Y:S04]  /*59a0*/  BSSY B1, `(.L_x_223) ;  /* 0x0000006000017945 */ /* 0x000fe80003800000 */
[----:B------:R1:W-:Y:S01]  /*59b0*/  @!P5 STG.E.U8 desc[UR36][R6.64+0xb8], R13 ;  /* 0x0000b80d0600d986 */ /* 0x0003e2000c101124 */
[----:B------:R-:W-:Y:S05]  /*59c0*/  @P4 BRA `(.L_x_224) ;  /* 0x00000000000c4947 */ /* 0x000fea0003800000 */
[----:B------:R-:W1:Y:S02]  /*59d0*/  LDG.E.U8 R218, desc[UR36][R10.64+0xb9] ;  /* 0x0000b9240ada7981 */ /* 0x000e64000c1e1100 */
[----:B-1----:R-:W-:-:S05]  /*59e0*/  PRMT R13, R218, 0x8880, RZ ;  /* 0x00008880da0d7816 */ /* 0x002fca00000000ff */
[----:B------:R-:W-:-:S07]  /*59f0*/  IMAD R12, R13, R216, RZ ;  /* 0x000000d80d0c7224 */ /* 0x000fce00078e02ff */
.L_x_224:
[----:B------:R-:W-:Y:S05]  /*5a00*/  BSYNC B1 ;  /* 0x0000000000017941 */ /* 0x000fea0003800000 */
.L_x_223:
        /* <DEDUP_REMOVED lines=13> */
.L_x_226:
[----:B------:R-:W-:Y:S05]  /*5ae0*/  BSYNC B1 ;  /* 0x0000000000017941 */ /* 0x000fea0003800000 */
.L_x_225:
[----:B-1----:R-:W-:Y:S01]  /*5af0*/  @!P1 IMAD R13, R214, R217, R12 ;  /* 0x000000d9d60d9224 */ /* 0x002fe200078e020c */
[----:B------:R-:W-:Y:S04]  /*5b00*/  BSSY B1, `(.L_x_227) ;  /* 0x0000006000017945 */ /* 0x000fe80003800000 */
[----:B------:R1:W-:Y:S01]  /*5b10*/  @!P1 STG.E.U8 desc[UR36][R8.64+0xb8], R13 ;  /* 0x0000b80d08009986 */ /* 0x0003e2000c101124 */
[----:B------:R-:W-:Y:S05]  /*5b20*/  @P0 BRA `(.L_x_228) ;  /* 0x00000000000c0947 */ /* 0x000fea0003800000 */
[----:B------:R-:W1:Y:S02]  /*5b30*/  LDG.E.U8 R218, desc[UR36][R4.64+0xb9] ;  /* 0x0000b92404da7981 */ /* 0x000e64000c1e1100 */
[----:B-1----:R-:W-:-:S05]  /*5b40*/  PRMT R13, R218, 0x8880, RZ ;  /* 0x00008880da0d7816 */ /* 0x002fca00000000ff */
[----:B------:R-:W-:-:S07]  /*5b50*/  IMAD R12, R13, R216, RZ ;  /* 0x000000d80d0c7224 */ /* 0x000fce00078e02ff */
.L_x_228:
[----:B------:R-:W-:Y:S05]  /*5b60*/  BSYNC B1 ;  /* 0x0000000000017941 */ /* 0x000fea0003800000 */
.L_x_227:
[----:B------:R-:W-:Y:S01]  /*5b70*/  @!P0 IMAD R215, R215, R217, R12 ;  /* 0x000000d9d7d78224 */ /* 0x000fe200078e020c */
[----:B------:R-:W-:Y:S04]  /*5b80*/  BSSY B1, `(.L_x_229) ;  /* 0x0000006000017945 */ /* 0x000fe80003800000 */
[----:B------:R0:W-:Y:S01]  /*5b90*/  @!P0 STG.E.U8 desc[UR36][R8.64+0xb9], R215 ;  /* 0x0000b9d708008986 */ /* 0x0001e2000c101124 */
[----:B------:R-:W-:Y:S05]  /*5ba0*/  @P5 BRA `(.L_x_230) ;  /* 0x00000000000c5947 */ /* 0x000fea0003800000 */
[----:B------:R-:W1:Y:S02]  /*5bb0*/  LDG.E.U8 R218, desc[UR36][R10.64+0xc0] ;  /* 0x0000c0240ada7981 */ /* 0x000e64000c1e1100 */
[----:B-1----:R-:W-:-:S05]  /*5bc0*/  PRMT R13, R218, 0x8880, RZ ;  /* 0x00008880da0d7816 */ /* 0x002fca00000000ff */
[----:B------:R-:W-:-:S07]  /*5bd0*/  IMAD R12, R13, R216, RZ ;  /* 0x000000d80d0c7224 */ /* 0x000fce00078e02ff */
.L_x_230:
[----:B------:R-:W-:Y:S05]  /*5be0*/  BSYNC B1 ;  /* 0x0000000000017941 */ /* 0x000fea0003800000 */
.L_x_229:
[----:B-1----:R-:W-:Y:S01]  /*5bf0*/  @!P5 IMAD R13, R24, R217, R12 ;  /* 0x000000d9180dd224 */ /* 0x002fe200078e020c */
[----:B------:R-:W-:Y:S04]  /*5c00*/  BSSY B1, `(.L_x_231) ;  /* 0x0000006000017945 */ /* 0x000fe80003800000 */
[----:B------:R1:W-:Y:S01]  /*5c10*/  @!P5 STG.E.U8 desc[UR36][R6.64+0xc0], R13 ;  /* 0x0000c00d0600d986 */ /* 0x0003e2000c101124 */
[----:B------:R-:W-:Y:S05]  /*5c20*/  @P4 BRA `(.L_x_232) ;  /* 0x00000000000c4947 */ /* 0x000fea0003800000 */
[----:B------:R-:W1:Y:S02]  /*5c30*/  LDG.E.U8 R218, desc[UR36][R10.64+0xc1] ;  /* 0x0000c1240ada7981 */ /* 0x000e64000c1e1100 */
[----:B-1----:R-:W-:-:S05]  /*5c40*/  PRMT R13, R218, 0x8880, RZ ;  /* 0x00008880da0d7816 */ /* 0x002fca00000000ff */
[----:B------:R-:W-:-:S07]  /*5c50*/  IMAD R12, R13, R216, RZ ;  /* 0x000000d80d0c7224 */ /* 0x000fce00078e02ff */
.L_x_232:
[----:B------:R-:W-:Y:S05]  /*5c60*/  BSYNC B1 ;  /* 0x0000000000017941 */ /* 0x000fea0003800000 */
.L_x_231:
        /* <DEDUP_REMOVED lines=13> */
.L_x_234:
[----:B------:R-:W-:Y:S05]  /*5d40*/  BSYNC B1 ;  /* 0x0000000000017941 */ /* 0x000fea0003800000 */
.L_x_233:
[----:B-1----:R-:W-:Y:S01]  /*5d50*/  @!P3 IMAD R13, R26, R217, R12 ;  /* 0x000000d91a0db224 */ /* 0x002fe200078e020c */
[----:B------:R-:W-:Y:S04]  /*5d60*/  BSSY B1, `(.L_x_235) ;  /* 0x0000006000017945 */ /* 0x000fe80003800000 */
[----:B------:R1:W-:Y:S01]  /*5d70*/  @!P3 STG.E.U8 desc[UR36][R8.64+0xc0], R13 ;  /* 0x0000c00d0800b986 */ /* 0x0003e2000c101124 */
[----:B------:R-:W-:Y:S05]  /*5d80*/  @P2 BRA `(.L_x_236) ;  /* 0x00000000000c2947 */ /* 0x000fea0003800000 */
[----:B------:R-:W1:Y:S02]  /*5d90*/  LDG.E.U8 R218, desc[UR36][R4.64+0xc1] ;  /* 0x0000c12404da7981 */ /* 0x000e64000c1e1100 */
[----:B-1----:R-:W-:-:S05]  /*5da0*/  PRMT R13, R218, 0x8880, RZ ;  /* 0x00008880da0d7816 */ /* 0x002fca00000000ff */
[----:B------:R-:W-:-:S07]  /*5db0*/  IMAD R12, R13, R216, RZ ;  /* 0x000000d80d0c7224 */ /* 0x000fce00078e02ff */
.L_x_236:
[----:B------:R-:W-:Y:S05]  /*5dc0*/  BSYNC B1 ;  /* 0x0000000000017941 */ /* 0x000fea0003800000 */
.L_x_235:
[----:B------:R-:W-:Y:S01]  /*5dd0*/  @!P2 IMAD R27, R27, R217, R12 ;  /* 0x000000d91b1ba224 */ /* 0x000fe200078e020c */
[----:B------:R-:W-:Y:S04]  /*5de0*/  BSSY B1, `(.L_x_237) ;  /* 0x0000006000017945 */ /* 0x000fe80003800000 */
[----:B------:R0:W-:Y:S01]  /*5df0*/  @!P2 STG.E.U8 desc[UR36][R8.64+0xc1], R27 ;  /* 0x0000c11b0800a986 */ /* 0x0001e2000c101124 */
[----:B------:R-:W-:Y:S05]  /*5e00*/  @P5 BRA `(.L_x_238) ;  /* 0x00000000000c5947 */ /* 0x000fea0003800000 */
[----:B------:R-:W1:Y:S02]  /*5e10*/  LDG.E.U8 R218, desc[UR36][R10.64+0xc8] ;  /* 0x0000c8240ada7981 */ /* 0x000e64000c1e1100 */
[----:B-1----:R-:W-:-:S05]  /*5e20*/  PRMT R13, R218, 0x8880, RZ ;  /* 0x00008880da0d7816 */ /* 0x002fca00000000ff */
[----:B------:R-:W-:-:S07]  /*5e30*/  IMAD R12, R13, R216, RZ ;  /* 0x000000d80d0c7224 */ /* 0x000fce00078e02ff */
.L_x_238:
[----:B------:R-:W-:Y:S05]  /*5e40*/  BSYNC B1 ;  /* 0x0000000000017941 */ /* 0x000fea0003800000 */
.L_x_237:
[----:B-1----:R-:W-:Y:S01]  /*5e50*/  @!P5 IMAD R13, R28, R217, R12 ;  /* 0x000000d91c0dd224 */ /* 0x002fe200078e020c */
[----:B------:R-:W-:Y:S04]  /*5e60*/  BSSY B1, `(.L_x_239) ;  /* 0x0000006000017945 */ /* 0x000fe80003800000 */
[----:B------:R1:W-:Y:S01]  /*5e70*/  @!P5 STG.E.U8 desc[UR36][R6.64+0xc8], R13 ;  /* 0x0000c80d0600d986 */ /* 0x0003e2000c101124 */
[----:B------:R-:W-:Y:S05]  /*5e80*/  @P4 BRA `(.L_x_240) ;  /* 0x00000000000c4947 */ /* 0x000fea0003800000 */
[----:B------:R-:W1:Y:S02]  /*5e90*/  LDG.E.U8 R218, desc[UR36][R10.64+0xc9] ;  /* 0x0000c9240ada7981 */ /* 0x000e64000c1e1100 */
[----:B-1----:R-:W-:-:S05]  /*5ea0*/  PRMT R13, R218, 0x8880, RZ ;  /* 0x00008880da0d7816 */ /* 0x002fca00000000ff */
[----:B------:R-:W-:-:S07]  /*5eb0*/  IMAD R12, R13, R216, RZ ;  /* 0x000000d80d0c7224 */ /* 0x000fce00078e02ff */
.L_x_240:
[----:B------:R-:W-:Y:S05]  /*5ec0*/  BSYNC B1 ;  /* 0x0000000000017941 */ /* 0x000fea0003800000 */
.L_x_239:
        /* <DEDUP_REMOVED lines=13> */
.L_x_242:
[----:B------:R-:W-:Y:S05]  /*5fa0*/  BSYNC B1 ;  /* 0x0000000000017941 */ /* 0x000fea0003800000 */
.L_x_241:
[----:B-1----:R-:W-:Y:S01]  /*5fb0*/  @!P1 IMAD R13, R30, R217, R12 ;  /* 0x000000d91e0d9224 */ /* 0x002fe200078e020c */
[----:B------:R-:W-:Y:S04]  /*5fc0*/  BSSY B1, `(.L_x_243) ;  /* 0x0000006000017945 */ /* 0x000fe80003800000 */
[----:B------:R1:W-:Y:S01]  /*5fd0*/  @!P1 STG.E.U8 desc[UR36][R8.64+0xc8], R13 ;  /* 0x0000c80d08009986 */ /* 0x0003e2000c101124 */
[----:B------:R-:W-:Y:S05]  /*5fe0*/  @P0 BRA `(.L_x_244) ;  /* 0x00000000000c0947 */ /* 0x000fea0003800000 */
[----:B------:R-:W1:Y:S02]  /*5ff0*/  LDG.E.U8 R218, desc[UR36][R4.64+0xc9] ;  /* 0x0000c92404da7981 */ /* 0x000e64000c1e1100 */
[----:B-1----:R-:W-:-:S05]  /*6000*/  PRMT R13, R218, 0x8880, RZ ;  /* 0x00008880da0d7816 */ /* 0x002fca00000000ff */
[----:B------:R-:W-:-:S07]  /*6010*/  IMAD R12, R13, R216, RZ ;  /* 0x000000d80d0c7224 */ /* 0x000fce00078e02ff */
.L_x_244:
[----:B------:R-:W-:Y:S05]  /*6020*/  BSYNC B1 ;  /* 0x0000000000017941 */ /* 0x000fea0003800000 */
.L_x_243:
[----:B------:R-:W-:Y:S01]  /*6030*/  @!P0 IMAD R31, R31, R217, R12 ;  /* 0x000000d91f1f8224 */ /* 0x000fe200078e020c */
[----:B------:R-:W-:Y:S04]  /*6040*/  BSSY B1, `(.L_x_245) ;  /* 0x0000006000017945 */ /* 0x000fe80003800000 */
[----:B------:R0:W-:Y:S01]  /*6050*/  @!P0 STG.E.U8 desc[UR36][R8.64+0xc9], R31 ;  /* 0x0000c91f08008986 */ /* 0x0001e2000c101124 */
[----:B------:R-:W-:Y:S05]  /*6060*/  @P5 BRA `(.L_x_246) ;  /* 0x00000000000c5947 */ /* 0x000fea0003800000 */
[----:B------:R-:W1:Y:S02]  /*6070*/  LDG.E.U8 R218, desc[UR36][R10.64+0xd0] ;  /* 0x0000d0240ada7981 */ /* 0x000e64000c1e1100 */
[----:B-1----:R-:W-:-:S05]  /*6080*/  PRMT R13, R218, 0x8880, RZ ;  /* 0x00008880da0d7816 */ /* 0x002fca00000000ff */
[----:B------:R-:W-:-:S07]  /*6090*/  IMAD R12, R13, R216, RZ ;  /* 0x000000d80d0c7224 */ /* 0x000fce00078e02ff */
.L_x_246:
[----:B------:R-:W-:Y:S05]  /*60a0*/  BSYNC B1 ;  /* 0x0000000000017941 */ /* 0x000fea0003800000 */
.L_x_245:
[----:B-1----:R-:W-:Y:S01]  /*60b0*/  @!P5 IMAD R13, R32, R217, R12 ;  /* 0x000000d9200dd224 */ /* 0x002fe200078e020c */
[----:B------:R-:W-:Y:S04]  /*60c0*/  BSSY B1, `(.L_x_247) ;  /* 0x0000006000017945 */ /* 0x000fe80003800000 */
[----:B------:R1:W-:Y:S01]  /*60d0*/  @!P5 STG.E.U8 desc[UR36][R6.64+0xd0], R13 ;  /* 0x0000d00d0600d986 */ /* 0x0003e2000c101124 */
[----:B------:R-:W-:Y:S05]  /*60e0*/  @P4 BRA `(.L_x_248) ;  /* 0x00000000000c4947 */ /* 0x000fea0003800000 */
[----:B------:R-:W1:Y:S02]  /*60f0*/  LDG.E.U8 R218, desc[UR36][R10.64+0xd1] ;  /* 0x0000d1240ada7981 */ /* 0x000e64000c1e1100 */
[----:B-1----:R-:W-:-:S05]  /*6100*/  PRMT R13, R218, 0x8880, RZ ;  /* 0x00008880da0d7816 */ /* 0x002fca00000000ff */
[----:B------:R-:W-:-:S07]  /*6110*/  IMAD R12, R13, R216, RZ ;  /* 0x000000d80d0c7224 */ /* 0x000fce00078e02ff */
.L_x_248:
[----:B------:R-:W-:Y:S05]  /*6120*/  BSYNC B1 ;  /* 0x0000000000017941 */ /* 0x000fea0003800000 */
.L_x_247:
        /* <DEDUP_REMOVED lines=13> */
.L_x_250:
[----:B------:R-:W-:Y:S05]  /*6200*/  BSYNC B1 ;  /* 0x0000000000017941 */ /* 0x000fea0003800000 */
.L_x_249:
[----:B-1----:R-:W-:Y:S01]  /*6210*/  @!P3 IMAD R13, R34, R217, R12 ;  /* 0x000000d9220db224 */ /* 0x002fe200078e020c */
[----:B------:R-:W-:Y:S04]  /*6220*/  BSSY B1, `(.L_x_251) ;  /* 0x0000006000017945 */ /* 0x000fe80003800000 */
[----:B------:R1:W-:Y:S01]  /*6230*/  @!P3 STG.E.U8 desc[UR36][R8.64+0xd0], R13 ;  /* 0x0000d00d0800b986 */ /* 0x0003e2000c101124 */
[----:B------:R-:W-:Y:S05]  /*6240*/  @P2 BRA `(.L_x_252) ;  /* 0x00000000000c2947 */ /* 0x000fea0003800000 */
[----:B------:R-:W1:Y:S02]  /*6250*/  LDG.E.U8 R218, desc[UR36][R4.64+0xd1] ;  /* 0x0000d12404da7981 */ /* 0x000e64000c1e1100 */
[----:B-1----:R-:W-:-:S05]  /*6260*/  PRMT R13, R218, 0x8880, RZ ;  /* 0x00008880da0d7816 */ /* 0x002fca00000000ff */
[----:B------:R-:W-:-:S07]  /*6270*/  IMAD R12, R13, R216, RZ ;  /* 0x000000d80d0c7224 */ /* 0x000fce00078e02ff */
.L_x_252:
[----:B------:R-:W-:Y:S05]  /*6280*/  BSYNC B1 ;  /* 0x0000000000017941 */ /* 0x000fea0003800000 */
.L_x_251:
[----:B------:R-:W-:Y:S01]  /*6290*/  @!P2 IMAD R35, R35, R217, R12 ;  /* 0x000000d92323a224 */ /* 0x000fe200078e020c */
[----:B------:R-:W-:Y:S04]  /*62a0*/  BSSY B1, `(.L_x_253) ;  /* 0x0000006000017945 */ /* 0x000fe80003800000 */
[----:B------:R0:W-:Y:S01]  /*62b0*/  @!P2 STG.E.U8 desc[UR36][R8.64+0xd1], R35 ;  /* 0x0000d1230800a986 */ /* 0x0001e2000c101124 */
[----:B------:R-:W-:Y:S05]  /*62c0*/  @P5 BRA `(.L_x_254) ;  /* 0x00000000000c5947 */ /* 0x000fea0003800000 */
[----:B------:R-:W1:Y:S02]  /*62d0*/  LDG.E.U8 R218, desc[UR36][R10.64+0xd8] ;  /* 0x0000d8240ada7981 */ /* 0x000e64000c1e1100 */
[----:B-1----:R-:W-:-:S05]  /*62e0*/  PRMT R13, R218, 0x8880, RZ ;  /* 0x00008880da0d7816 */ /* 0x002fca00000000ff */
[----:B------:R-:W-:-:S07]  /*62f0*/  IMAD R12, R13, R216, RZ ;  /* 0x000000d80d0c7224 */ /* 0x000fce00078e02ff */
.L_x_254:
[----:B------:R-:W-:Y:S05]  /*6300*/  BSYNC B1 ;  /* 0x0000000000017941 */ /* 0x000fea0003800000 */
.L_x_253:
[----:B-1----:R-:W-:Y:S01]  /*6310*/  @!P5 IMAD R13, R36, R217, R12 ;  /* 0x000000d9240dd224 */ /* 0x002fe200078e020c */
[----:B------:R-:W-:Y:S04]  /*6320*/  BSSY B1, `(.L_x_255) ;  /* 0x0000006000017945 */ /* 0x000fe80003800000 */
[----:B------:R1:W-:Y:S01]  /*6330*/  @!P5 STG.E.U8 desc[UR36][R6.64+0xd8], R13 ;  /* 0x0000d80d0600d986 */ /* 0x0003e2000c101124 */
[----:B------:R-:W-:Y:S05]  /*6340*/  @P4 BRA `(.L_x_256) ;  /* 0x00000000000c4947 */ /* 0x000fea0003800000 */
[----:B------:R-:W1:Y:S02]  /*6350*/  LDG.E.U8 R218, desc[UR36][R10.64+0xd9] ;  /* 0x0000d9240ada7981 */ /* 0x000e64000c1e1100 */
[----:B-1----:R-:W-:-:S05]  /*6360*/  PRMT R13, R218, 0x8880, RZ ;  /* 0x00008880da0d7816 */ /* 0x002fca00000000ff */
[----:B------:R-:W-:-:S07]  /*6370*/  IMAD R12, R13, R216, RZ ;  /* 0x000000d80d0c7224 */ /* 0x000fce00078e02ff */
.L_x_256:
[----:B------:R-:W-:Y:S05]  /*6380*/  BSYNC B1 ;  /* 0x0000000000017941 */ /* 0x000fea0003800000 */
.L_x_255:
        /* <DEDUP_REMOVED lines=13> */
.L_x_258:
[----:B------:R-:W-:Y:S05]  /*6460*/  BSYNC B1 ;  /* 0x0000000000017941 */ /* 0x000fea0003800000 */
.L_x_257:
[----:B-1----:R-:W-:Y:S01]  /*6470*/  @!P1 IMAD R13, R38, R217, R12 ;  /* 0x000000d9260d9224 */ /* 0x002fe200078e020c */
[----:B------:R-:W-:Y:S04]  /*6480*/  BSSY B1, `(.L_x_259) ;  /* 0x0000006000017945 */ /* 0x000fe80003800000 */
[----:B------:R1:W-:Y:S01]  /*6490*/  @!P1 STG.E.U8 desc[UR36][R8.64+0xd8], R13 ;  /* 0x0000d80d08009986 */ /* 0x0003e2000c101124 */
[----:B------:R-:W-:Y:S05]  /*64a0*/  @P0 BRA `(.L_x_260) ;  /* 0x00000000000c0947 */ /* 0x000fea0003800000 */
[----:B------:R-:W1:Y:S02]  /*64b0*/  LDG.E.U8 R218, desc[UR36][R4.64+0xd9] ;  /* 0x0000d92404da7981 */ /* 0x000e64000c1e1100 */
[----:B-1----:R-:W-:-:S05]  /*64c0*/  PRMT R13, R218, 0x8880, RZ ;  /* 0x00008880da0d7816 */ /* 0x002fca00000000ff */
[----:B------:R-:W-:-:S07]  /*64d0*/  IMAD R12, R13, R216, RZ ;  /* 0x000000d80d0c7224 */ /* 0x000fce00078e02ff */
.L_x_260:
[----:B------:R-:W-:Y:S05]  /*64e0*/  BSYNC B1 ;  /* 0x0000000000017941 */ /* 0x000fea0003800000 */
.L_x_259:
[----:B------:R-:W-:Y:S01]  /*64f0*/  @!P0 IMAD R39, R39, R217, R12 ;  /* 0x000000d927278224 */ /* 0x000fe200078e020c */
[----:B------:R-:W-:Y:S04]  /*6500*/  BSSY B1, `(.L_x_261) ;  /* 0x0000006000017945 */ /* 0x000fe80003800000 */
[----:B------:R0:W-:Y:S01]  /*6510*/  @!P0 STG.E.U8 desc[UR36][R8.64+0xd9], R39 ;  /* 0x0000d92708008986 */ /* 0x0001e2000c101124 */
[----:B------:R-:W-:Y:S05]  /*6520*/  @P5 BRA `(.L_x_262) ;  /* 0x00000000000c5947 */ /* 0x000fea0003800000 */
[----:B------:R-:W1:Y:S02]  /*6530*/  LDG.E.U8 R218, desc[UR36][R10.64+0xe0] ;  /* 0x0000e0240ada7981 */ /* 0x000e64000c1e1100 */
[----:B-1----:R-:W-:-:S05]  /*6540*/  PRMT R13, R218, 0x8880, RZ ;  /* 0x00008880da0d7816 */ /* 0x002fca00000000ff */
[----:B------:R-:W-:-:S07]  /*6550*/  IMAD R12, R13, R216, RZ ;  /* 0x000000d80d0c7224 */ /* 0x000fce00078e02ff */
.L_x_262:
[----:B------:R-:W-:Y:S05]  /*6560*/  BSYNC B1 ;  /* 0x0000000000017941 */ /* 0x000fea0003800000 */
.L_x_261:
[----:B-1----:R-:W-:Y:S01]  /*6570*/  @!P5 IMAD R13, R40, R217, R12 ;  /* 0x000000d9280dd224 */ /* 0x002fe200078e020c */
[----:B------:R-:W-:Y:S04]  /*6580*/  BSSY B1, `(.L_x_263) ;  /* 0x0000006000017945 */ /* 0x000fe80003800000 */
[----:B------:R1:W-:Y:S01]  /*6590*/  @!P5 STG.E.U8 desc[UR36][R6.64+0xe0], R13 ;  /* 0x0000e00d0600d986 */ /* 0x0003e2000c101124 */
[----:B------:R-:W-:Y:S05]  /*65a0*/  @P4 BRA `(.L_x_264) ;  /* 0x00000000000c4947 */ /* 0x000fea0003800000 */
[----:B------:R-:W1:Y:S02]  /*65b0*/  LDG.E.U8 R218, desc[UR36][R10.64+0xe1] ;  /* 0x0000e1240ada7981 */ /* 0x000e64000c1e1100 */
[----:B-1----:R-:W-:-:S05]  /*65c0*/  PRMT R13, R218, 0x8880, RZ ;  /* 0x00008880da0d7816 */ /* 0x002fca00000000ff */
[----:B------:R-:W-:-:S07]  /*65d0*/  IMAD R12, R13, R216, RZ ;  /* 0x000000d80d0c7224 */ /* 0x000fce00078e02ff */
.L_x_264:
[----:B------:R-:W-:Y:S05]  /*65e0*/  BSYNC B1 ;  /* 0x0000000000017941 */ /* 0x000fea0003800000 */
.L_x_263:
        /* <DEDUP_REMOVED lines=13> */
.L_x_266:
[----:B------:R-:W-:Y:S05]  /*66c0*/  BSYNC B1 ;  /* 0x0000000000017941 */ /* 0x000fea0003800000 */
.L_x_265:
[----:B-1----:R-:W-:Y:S01]  /*66d0*/  @!P3 IMAD R13, R42, R217, R12 ;  /* 0x000000d92a0db224 */ /* 0x002fe200078e020c */
[----:B------:R-:W-:Y:S04]  /*66e0*/  BSSY B1, `(.L_x_267) ;  /* 0x0000006000017945 */ /* 0x000fe80003800000 */
[----:B------:R1:W-:Y:S01]  /*66f0*/  @!P3 STG.E.U8 desc[UR36][R8.64+0xe0], R13 ;  /* 0x0000e00d0800b986 */ /* 0x0003e2000c101124 */
[----:B------:R-:W-:Y:S05]  /*6700*/  @P2 BRA `(.L_x_268) ;  /* 0x00000000000c2947 */ /* 0x000fea0003800000 */
[----:B------:R-:W1:Y:S02]  /*6710*/  LDG.E.U8 R218, desc[UR36][R4.64+0xe1] ;  /* 0x0000e12404da7981 */ /* 0x000e64000c1e1100 */
[----:B-1----:R-:W-:-:S05]  /*6720*/  PRMT R13, R218, 0x8880, RZ ;  /* 0x00008880da0d7816 */ /* 0x002fca00000000ff */
[----:B------:R-:W-:-:S07]  /*6730*/  IMAD R12, R13, R216, RZ ;  /* 0x000000d80d0c7224 */ /* 0x000fce00078e02ff */
.L_x_268:
[----:B------:R-:W-:Y:S05]  /*6740*/  BSYNC B1 ;  /* 0x0000000000017941 */ /* 0x000fea0003800000 */
.L_x_267:
[----:B------:R-:W-:Y:S01]  /*6750*/  @!P2 IMAD R43, R43, R217, R12 ;  /* 0x000000d92b2ba224 */ /* 0x000fe200078e020c */
[----:B------:R-:W-:Y:S04]  /*6760*/  BSSY B1, `(.L_x_269) ;  /* 0x0000006000017945 */ /* 0x000fe80003800000 */
[----:B------:R0:W-:Y:S01]  /*6770*/  @!P2 STG.E.U8 desc[UR36][R8.64+0xe1], R43 ;  /* 0x0000e12b0800a986 */ /* 0x0001e2000c101124 */
[----:B------:R-:W-:Y:S05]  /*6780*/  @P5 BRA `(.L_x_270) ;  /* 0x00000000000c5947 */ /* 0x000fea0003800000 */
[----:B------:R-:W1:Y:S02]  /*6790*/  LDG.E.U8 R218, desc[UR36][R10.64+0xe8] ;  /* 0x0000e8240ada7981 */ /* 0x000e64000c1e1100 */
[----:B-1----:R-:W-:-:S05]  /*67a0*/  PRMT R13, R218, 0x8880, RZ ;  /* 0x00008880da0d7816 */ /* 0x002fca00000000ff */
[----:B------:R-:W-:-:S07]  /*67b0*/  IMAD R12, R13, R216, RZ ;  /* 0x000000d80d0c7224 */ /* 0x000fce00078e02ff */
.L_x_270:
[----:B------:R-:W-:Y:S05]  /*67c0*/  BSYNC B1 ;  /* 0x0000000000017941 */ /* 0x000fea0003800000 */
.L_x_269:
[----:B-1----:R-:W-:Y:S01]  /*67d0*/  @!P5 IMAD R13, R44, R217, R12 ;  /* 0x000000d92c0dd224 */ /* 0x002fe200078e020c */
[----:B------:R-:W-:Y:S04]  /*67e0*/  BSSY B1, `(.L_x_271) ;  /* 0x0000006000017945 */ /* 0x000fe80003800000 */
[----:B------:R1:W-:Y:S01]  /*67f0*/  @!P5 STG.E.U8 desc[UR36][R6.64+0xe8], R13 ;  /* 0x0000e80d0600d986 */ /* 0x0003e2000c101124 */
[----:B------:R-:W-:Y:S05]  /*6800*/  @P4 BRA `(.L_x_272) ;  /* 0x00000000000c4947 */ /* 0x000fea0003800000 */
[----:B------:R-:W1:Y:S02]  /*6810*/  LDG.E.U8 R218, desc[UR36][R10.64+0xe9] ;  /* 0x0000e9240ada7981 */ /* 0x000e64000c1e1100 */
[----:B-1----:R-:W-:-:S05]  /*6820*/  PRMT R13, R218, 0x8880, RZ ;  /* 0x00008880da0d7816 */ /* 0x002fca00000000ff */
[----:B------:R-:W-:-:S07]  /*6830*/  IMAD R12, R13, R216, RZ ;  /* 0x000000d80d0c7224 */ /* 0x000fce00078e02ff */
.L_x_272:
[----:B------:R-:W-:Y:S05]  /*6840*/  BSYNC B1 ;  /* 0x0000000000017941 */ /* 0x000fea0003800000 */
.L_x_271:
        /* <DEDUP_REMOVED lines=13> */
.L_x_274:
[----:B------:R-:W-:Y:S05]  /*6920*/  BSYNC B1 ;  /* 0x0000000000017941 */ /* 0x000fea0003800000 */
.L_x_273:
[----:B-1----:R-:W-:Y:S01]  /*6930*/  @!P1 IMAD R13, R46, R217, R12 ;  /* 0x000000d92e0d9224 */ /* 0x002fe200078e020c */
[----:B------:R-:W-:Y:S04]  /*6940*/  BSSY B1, `(.L_x_275) ;  /* 0x0000006000017945 */ /* 0x000fe80003800000 */
[----:B------:R1:W-:Y:S01]  /*6950*/  @!P1 STG.E.U8 desc[UR36][R8.64+0xe8], R13 ;  /* 0x0000e80d08009986 */ /* 0x0003e2000c101124 */
[----:B------:R-:W-:Y:S05]  /*6960*/  @P0 BRA `(.L_x_276) ;  /* 0x00000000000c0947 */ /* 0x000fea0003800000 */
[----:B------:R-:W1:Y:S02]  /*6970*/  LDG.E.U8 R218, desc[UR36][R4.64+0xe9] ;  /* 0x0000e92404da7981 */ /* 0x000e64000c1e1100 */
[----:B-1----:R-:W-:-:S05]  /*6980*/  PRMT R13, R218, 0x8880, RZ ;  /* 0x00008880da0d7816 */ /* 0x002fca00000000ff */
[----:B------:R-:W-:-:S07]  /*6990*/  IMAD R12, R13, R216, RZ ;  /* 0x000000d80d0c7224 */ /* 0x000fce00078e02ff */
.L_x_276:
[----:B------:R-:W-:Y:S05]  /*69a0*/  BSYNC B1 ;  /* 0x0000000000017941 */ /* 0x000fea0003800000 */
.L_x_275:
[----:B------:R-:W-:Y:S01]  /*69b0*/  @!P0 IMAD R47, R47, R217, R12 ;  /* 0x000000d92f2f8224 */ /* 0x000fe200078e020c */
[----:B------:R-:W-:Y:S04]  /*69c0*/  BSSY B1, `(.L_x_277) ;  /* 0x0000006000017945 */ /* 0x000fe80003800000 */
[----:B------:R0:W-:Y:S01]  /*69d0*/  @!P0 STG.E.U8 desc[UR36][R8.64+0xe9], R47 ;  /* 0x0000e92f08008986 */ /* 0x0001e2000c101124 */
[----:B------:R-:W-:Y:S05]  /*69e0*/  @P5 BRA `(.L_x_278) ;  /* 0x00000000000c5947 */ /* 0x000fea0003800000 */
[----:B------:R-:W1:Y:S02]  /*69f0*/  LDG.E.U8 R218, desc[UR36][R10.64+0xf0] ;  /* 0x0000f0240ada7981 */ /* 0x000e64000c1e1100 */
[----:B-1----:R-:W-:-:S05]  /*6a00*/  PRMT R13, R218, 0x8880, RZ ;  /* 0x00008880da0d7816 */ /* 0x002fca00000000ff */
[----:B------:R-:W-:-:S07]  /*6a10*/  IMAD R12, R13, R216, RZ ;  /* 0x000000d80d0c7224 */ /* 0x000fce00078e02ff */
.L_x_278:
[----:B------:R-:W-:Y:S05]  /*6a20*/  BSYNC B1 ;  /* 0x0000000000017941 */ /* 0x000fea0003800000 */
.L_x_277:
[----:B-1----:R-:W-:Y:S01]  /*6a30*/  @!P5 IMAD R13, R48, R217, R12 ;  /* 0x000000d9300dd224 */ /* 0x002fe200078e020c */
[----:B------:R-:W-:Y:S04]  /*6a40*/  BSSY B1, `(.L_x_279) ;  /* 0x0000006000017945 */ /* 0x000fe80003800000 */
[----:B------:R1:W-:Y:S01]  /*6a50*/  @!P5 STG.E.U8 desc[UR36][R6.64+0xf0], R13 ;  /* 0x0000f00d0600d986 */ /* 0x0003e2000c101124 */
[----:B------:R-:W-:Y:S05]  /*6a60*/  @P4 BRA `(.L_x_280) ;  /* 0x00000000000c4947 */ /* 0x000fea0003800000 */
[----:B------:R-:W1:Y:S02]  /*6a70*/  LDG.E.U8 R218, desc[UR36][R10.64+0xf1] ;  /* 0x0000f1240ada7981 */ /* 0x000e64000c1e1100 */
[----:B-1----:R-:W-:-:S05]  /*6a80*/  PRMT R13, R218, 0x8880, RZ ;  /* 0x00008880da0d7816 */ /* 0x002fca00000000ff */
[----:B------:R-:W-:-:S07]  /*6a90*/  IMAD R12, R13, R216, RZ ;  /* 0x000000d80d0c7224 */ /* 0x000fce00078e02ff */
.L_x_280:
[----:B------:R-:W-:Y:S05]  /*6aa0*/  BSYNC B1 ;  /* 0x0000000000017941 */ /* 0x000fea0003800000 */
.L_x_279:
        /* <DEDUP_REMOVED lines=13> */
.L_x_282:
[----:B------:R-:W-:Y:S05]  /*6b80*/  BSYNC B1 ;  /* 0x0000000000017941 */ /* 0x000fea0003800000 */
.L_x_281:
[----:B-1----:R-:W-:Y:S01]  /*6b90*/  @!P3 IMAD R13, R50, R217, R12 ;  /* 0x000000d9320db224 */ /* 0x002fe200078e020c */
[----:B------:R-:W-:Y:S04]  /*6ba0*/  BSSY B1, `(.L_x_283) ;  /* 0x0000006000017945 */ /* 0x000fe80003800000 */
[----:B------:R1:W-:Y:S01]  /*6bb0*/  @!P3 STG.E.U8 desc[UR36][R8.64+0xf0], R13 ;  /* 0x0000f00d0800b986 */ /* 0x0003e2000c101124 */
[----:B------:R-:W-:Y:S05]  /*6bc0*/  @P2 BRA `(.L_x_284) ;  /* 0x00000000000c2947 */ /* 0x000fea0003800000 */
[----:B------:R-:W1:Y:S02]  /*6bd0*/  LDG.E.U8 R218, desc[UR36][R4.64+0xf1] ;  /* 0x0000f12404da7981 */ /* 0x000e64000c1e1100 */
[----:B-1----:R-:W-:-:S05]  /*6be0*/  PRMT R13, R218, 0x8880, RZ ;  /* 0x00008880da0d7816 */ /* 0x002fca00000000ff */
[----:B------:R-:W-:-:S07]  /*6bf0*/  IMAD R12, R13, R216, RZ ;  /* 0x000000d80d0c7224 */ /* 0x000fce00078e02ff */
.L_x_284:
[----:B------:R-:W-:Y:S05]  /*6c00*/  BSYNC B1 ;  /* 0x0000000000017941 */ /* 0x000fea0003800000 */
.L_x_283:
[----:B------:R-:W-:Y:S01]  /*6c10*/  @!P2 IMAD R51, R51, R217, R12 ;  /* 0x000000d93333a224 */ /* 0x000fe200078e020c */
[----:B------:R-:W-:Y:S04]  /*6c20*/  BSSY B1, `(.L_x_285) ;  /* 0x0000006000017945 */ /* 0x000fe80003800000 */
[----:B------:R0:W-:Y:S01]  /*6c30*/  @!P2 STG.E.U8 desc[UR36][R8.64+0xf1], R51 ;  /* 0x0000f1330800a986 */ /* 0x0001e2000c101124 */
[----:B------:R-:W-:Y:S05]  /*6c40*/  @P5 BRA `(.L_x_286) ;  /* 0x00000000000c5947 */ /* 0x000fea0003800000 */
[----:B------:R-:W1:Y:S02]  /*6c50*/  LDG.E.U8 R218, desc[UR36][R10.64+0xf8] ;  /* 0x0000f8240ada7981 */ /* 0x000e64000c1e1100 */
[----:B-1----:R-:W-:-:S05]  /*6c60*/  PRMT R13, R218, 0x8880, RZ ;  /* 0x00008880da0d7816 */ /* 0x002fca00000000ff */
[----:B------:R-:W-:-:S07]  /*6c70*/  IMAD R12, R13, R216, RZ ;  /* 0x000000d80d0c7224 */ /* 0x000fce00078e02ff */
.L_x_286:
[----:B------:R-:W-:Y:S05]  /*6c80*/  BSYNC B1 ;  /* 0x0000000000017941 */ /* 0x000fea0003800000 */
.L_x_285:
[----:B-1----:R-:W-:Y:S01]  /*6c90*/  @!P5 IMAD R13, R52, R217, R12 ;  /* 0x000000d9340dd224 */ /* 0x002fe200078e020c */
[----:B------:R-:W-:Y:S04]  /*6ca0*/  BSSY B1, `(.L_x_287) ;  /* 0x0000006000017945 */ /* 0x000fe80003800000 */
[----:B------:R1:W-:Y:S01]  /*6cb0*/  @!P5 STG.E.U8 desc[UR36][R6.64+0xf8], R13 ;  /* 0x0000f80d0600d986 */ /* 0x0003e2000c101124 */
[----:B------:R-:W-:Y:S05]  /*6cc0*/  @P4 BRA `(.L_x_288) ;  /* 0x00000000000c4947 */ /* 0x000fea0003800000 */
[----:B------:R-:W1:Y:S02]  /*6cd0*/  LDG.E.U8 R218, desc[UR36][R10.64+0xf9] ;  /* 0x0000f9240ada7981 */ /* 0x000e64000c1e1100 */
[----:B-1----:R-:W-:-:S05]  /*6ce0*/  PRMT R13, R218, 0x8880, RZ ;  /* 0x00008880da0d7816 */ /* 0x002fca00000000ff */
[----:B------:R-:W-:-:S07]  /*6cf0*/  IMAD R12, R13, R216, RZ ;  /* 0x000000d80d0c7224 */ /* 0x000fce00078e02ff */
.L_x_288:
[----:B------:R-:W-:Y:S05]  /*6d00*/  BSYNC B1 ;  /* 0x0000000000017941 */ /* 0x000fea0003800000 */
.L_x_287:
        /* <DEDUP_REMOVED lines=13> */
.L_x_290:
[----:B------:R-:W-:Y:S05]  /*6de0*/  BSYNC B1 ;  /* 0x0000000000017941 */ /* 0x000fea0003800000 */
.L_x_289:
[----:B-1----:R-:W-:Y:S01]  /*6df0*/  @!P1 IMAD R13, R54, R217, R12 ;  /* 0x000000d9360d9224 */ /* 0x002fe200078e020c */
[----:B------:R-:W-:Y:S04]  /*6e00*/  BSSY B1, `(.L_x_291) ;  /* 0x0000006000017945 */ /* 0x000fe80003800000 */
[----:B------:R1:W-:Y:S01]  /*6e10*/  @!P1 STG.E.U8 desc[UR36][R8.64+0xf8], R13 ;  /* 0x0000f80d08009986 */ /* 0x0003e2000c101124 */
[----:B------:R-:W-:Y:S05]  /*6e20*/  @P0 BRA `(.L_x_292) ;  /* 0x00000000000c0947 */ /* 0x000fea0003800000 */
[----:B------:R-:W1:Y:S02]  /*6e30*/  LDG.E.U8 R218, desc[UR36][R4.64+0xf9] ;  /* 0x0000f92404da7981 */ /* 0x000e64000c1e1100 */
[----:B-1----:R-:W-:-:S05]  /*6e40*/  PRMT R13, R218, 0x8880, RZ ;  /* 0x00008880da0d7816 */ /* 0x002fca00000000ff */
[----:B------:R-:W-:-:S07]  /*6e50*/  IMAD R12, R13, R216, RZ ;  /* 0x000000d80d0c7224 */ /* 0x000fce00078e02ff */
.L_x_292:
[----:B------:R-:W-:Y:S05]  /*6e60*/  BSYNC B1 ;  /* 0x0000000000017941 */ /* 0x000fea0003800000 */
.L_x_291:
[----:B------:R-:W-:Y:S01]  /*6e70*/  @!P0 IMAD R55, R55, R217, R12 ;  /* 0x000000d937378224 */ /* 0x000fe200078e020c */
[----:B------:R-:W-:Y:S04]  /*6e80*/  BSSY B1, `(.L_x_293) ;  /* 0x0000006000017945 */ /* 0x000fe80003800000 */
[----:B------:R0:W-:Y:S01]  /*6e90*/  @!P0 STG.E.U8 desc[UR36][R8.64+0xf9], R55 ;  /* 0x0000f93708008986 */ /* 0x0001e2000c101124 */
[----:B------:R-:W-:Y:S05]  /*6ea0*/  @P5 BRA `(.L_x_294) ;  /* 0x00000000000c5947 */ /* 0x000fea0003800000 */
[----:B------:R-:W1:Y:S02]  /*6eb0*/  LDG.E.U8 R218, desc[UR36][R10.64+0x100] ;  /* 0x000100240ada7981 */ /* 0x000e64000c1e1100 */
[----:B-1----:R-:W-:-:S05]  /*6ec0*/  PRMT R13, R218, 0x8880, RZ ;  /* 0x00008880da0d7816 */ /* 0x002fca00000000ff */
[----:B------:R-:W-:-:S07]  /*6ed0*/  IMAD R12, R13, R216, RZ ;  /* 0x000000d80d0c7224 */ /* 0x000fce00078e02ff */
.L_x_294:
[----:B------:R-:W-:Y:S05]  /*6ee0*/  BSYNC B1 ;  /* 0x0000000000017941 */ /* 0x000fea0003800000 */
.L_x_293:
[----:B-1----:R-:W-:Y:S01]  /*6ef0*/  @!P5 IMAD R13, R56, R217, R12 ;  /* 0x000000d9380dd224 */ /* 0x002fe200078e020c */
[----:B------:R-:W-:Y:S04]  /*6f00*/  BSSY B1, `(.L_x_295) ;  /* 0x0000006000017945 */ /* 0x000fe80003800000 */
[----:B------:R1:W-:Y:S01]  /*6f10*/  @!P5 STG.E.U8 desc[UR36][R6.64+0x100], R13 ;  /* 0x0001000d0600d986 */ /* 0x0003e2000c101124 */
[----:B------:R-:W-:Y:S05]  /*6f20*/  @P4 BRA `(.L_x_296) ;  /* 0x00000000000c4947 */ /* 0x000fea0003800000 */
[----:B------:R-:W1:Y:S02]  /*6f30*/  LDG.E.U8 R218, desc[UR36][R10.64+0x101] ;  /* 0x000101240ada7981 */ /* 0x000e64000c1e1100 */
[----:B-1----:R-:W-:-:S05]  /*6f40*/  PRMT R13, R218, 0x8880, RZ ;  /* 0x00008880da0d7816 */ /* 0x002fca00000000ff */
[----:B------:R-:W-:-:S07]  /*6f50*/  IMAD R12, R13, R216, RZ ;  /* 0x000000d80d0c7224 */ /* 0x000fce00078e02ff */
.L_x_296:
[----:B------:R-:W-:Y:S05]  /*6f60*/  BSYNC B1 ;  /* 0x0000000000017941 */ /* 0x000fea0003800000 */
.L_x_295:
        /* <DEDUP_REMOVED lines=13> */
.L_x_298:
[----:B------:R-:W-:Y:S05]  /*7040*/  BSYNC B1 ;  /* 0x0000000000017941 */ /* 0x000fea0003800000 */
.L_x_297:
[----:B-1----:R-:W-:Y:S01]  /*7050*/  @!P3 IMAD R13, R58, R217, R12 ;  /* 0x000000d93a0db224 */ /* 0x002fe200078e020c */
[----:B------:R-:W-:Y:S04]  /*7060*/  BSSY B1, `(.L_x_299) ;  /* 0x0000006000017945 */ /* 0x000fe80003800000 */
[----:B------:R1:W-:Y:S01]  /*7070*/  @!P3 STG.E.U8 desc[UR36][R8.64+0x100], R13 ;  /* 0x0001000d0800b986 */ /* 0x0003e2000c101124 */
[----:B------:R-:W-:Y:S05]  /*7080*/  @P2 BRA `(.L_x_300) ;  /* 0x00000000000c2947 */ /* 0x000fea0003800000 */
[----:B------:R-:W1:Y:S02]  /*7090*/  LDG.E.U8 R218, desc[UR36][R4.64+0x101] ;  /* 0x0001012404da7981 */ /* 0x000e64000c1e1100 */
[----:B-1----:R-:W-:-:S05]  /*70a0*/  PRMT R13, R218, 0x8880, RZ ;  /* 0x00008880da0d7816 */ /* 0x002fca00000000ff */
[----:B------:R-:W-:-:S07]  /*70b0*/  IMAD R12, R13, R216, RZ ;  /* 0x000000d80d0c7224 */ /* 0x000fce00078e02ff */
.L_x_300:
[----:B------:R-:W-:Y:S05]  /*70c0*/  BSYNC B1 ;  /* 0x0000000000017941 */ /* 0x000fea0003800000 */
.L_x_299:
[----:B------:R-:W-:Y:S01]  /*70d0*/  @!P2 IMAD R59, R59, R217, R12 ;  /* 0x000000d93b3ba224 */ /* 0x000fe200078e020c */
[----:B------:R-:W-:Y:S04]  /*70e0*/  BSSY B1, `(.L_x_301) ;  /* 0x0000006000017945 */ /* 0x000fe80003800000 */
[----:B------:R0:W-:Y:S01]  /*70f0*/  @!P2 STG.E.U8 desc[UR36][R8.64+0x101], R59 ;  /* 0x0001013b0800a986 */ /* 0x0001e2000c101124 */
[----:B------:R-:W-:Y:S05]  /*7100*/  @P5 BRA `(.L_x_302) ;  /* 0x00000000000c5947 */ /* 0x000fea0003800000 */
[----:B------:R-:W1:Y:S02]  /*7110*/  LDG.E.U8 R218, desc[UR36][R10.64+0x108] ;  /* 0x000108240ada7981 */ /* 0x000e64000c1e1100 */
[----:B-1----:R-:W-:-:S05]  /*7120*/  PRMT R13, R218, 0x8880, RZ ;  /* 0x00008880da0d7816 */ /* 0x002fca00000000ff */
[----:B------:R-:W-:-:S07]  /*7130*/  IMAD R12, R13, R216, RZ ;  /* 0x000000d80d0c7224 */ /* 0x000fce00078e02ff */
.L_x_302:
[----:B------:R-:W-:Y:S05]  /*7140*/  BSYNC B1 ;  /* 0x0000000000017941 */ /* 0x000fea0003800000 */
.L_x_301:
[----:B-1----:R-:W-:Y:S01]  /*7150*/  @!P5 IMAD R13, R60, R217, R12 ;  /* 0x000000d93c0dd224 */ /* 0x002fe200078e020c */
[----:B------:R-:W-:Y:S04]  /*7160*/  BSSY B1, `(.L_x_303) ;  /* 0x0000006000017945 */ /* 0x000fe80003800000 */
[----:B------:R1:W-:Y:S01]  /*7170*/  @!P5 STG.E.U8 desc[UR36][R6.64+0x108], R13 ;  /* 0x0001080d0600d986 */ /* 0x0003e2000c101124 */
[----:B------:R-:W-:Y:S05]  /*7180*/  @P4 BRA `(.L_x_304) ;  /* 0x00000000000c4947 */ /* 0x000fea0003800000 */
[----:B------:R-:W1:Y:S02]  /*7190*/  LDG.E.U8 R218, desc[UR36][R10.64+0x109] ;  /* 0x000109240ada7981 */ /* 0x000e64000c1e1100 */
[----:B-1----:R-:W-:-:S05]  /*71a0*/  PRMT R13, R218, 0x8880, RZ ;  /* 0x00008880da0d7816 */ /* 0x002fca00000000ff */
[----:B------:R-:W-:-:S07]  /*71b0*/  IMAD R12, R13, R216, RZ ;  /* 0x000000d80d0c7224 */ /* 0x000fce00078e02ff */
.L_x_304:
[----:B------:R-:W-:Y:S05]  /*71c0*/  BSYNC B1 ;  /* 0x0000000000017941 */ /* 0x000fea0003800000 */
.L_x_303:
        /* <DEDUP_REMOVED lines=13> */
.L_x_306:
[----:B------:R-:W-:Y:S05]  /*72a0*/  BSYNC B1 ;  /* 0x0000000000017941 */ /* 0x000fea0003800000 */
.L_x_305:
[----:B-1----:R-:W-:Y:S01]  /*72b0*/  @!P1 IMAD R13, R62, R217, R12 ;  /* 0x000000d93e0d9224 */ /* 0x002fe200078e020c */
[----:B------:R-:W-:Y:S04]  /*72c0*/  BSSY B1, `(.L_x_307) ;  /* 0x0000006000017945 */ /* 0x000fe80003800000 */
[----:B------:R1:W-:Y:S01]  /*72d0*/  @!P1 STG.E.U8 desc[UR36][R8.64+0x108], R13 ;  /* 0x0001080d08009986 */ /* 0x0003e2000c101124 */
[----:B------:R-:W-:Y:S05]  /*72e0*/  @P0 BRA `(.L_x_308) ;  /* 0x00000000000c0947 */ /* 0x000fea0003800000 */
[----:B------:R-:W1:Y:S02]  /*72f0*/  LDG.E.U8 R218, desc[UR36][R4.64+0x109] ;  /* 0x0001092404da7981 */ /* 0x000e64000c1e1100 */
[----:B-1----:R-:W-:-:S05]  /*7300*/  PRMT R13, R218, 0x8880, RZ ;  /* 0x00008880da0d7816 */ /* 0x002fca00000000ff */
[----:B------:R-:W-:-:S07]  /*7310*/  IMAD R12, R13, R216, RZ ;  /* 0x000000d80d0c7224 */ /* 0x000fce00078e02ff */
.L_x_308:
[----:B------:R-:W-:Y:S05]  /*7320*/  BSYNC B1 ;  /* 0x0000000000017941 */ /* 0x000fea0003800000 */
.L_x_307:
[----:B------:R-:W-:Y:S01]  /*7330*/  @!P0 IMAD R63, R63, R217, R12 ;  /* 0x000000d93f3f8224 */ /* 0x000fe200078e020c */
[----:B------:R-:W-:Y:S04]  /*7340*/  BSSY B1, `(.L_x_309) ;  /* 0x0000006000017945 */ /* 0x000fe80003800000 */
[----:B------:R0:W-:Y:S01]  /*7350*/  @!P0 STG.E.U8 desc[UR36][R8.64+0x109], R63 ;  /* 0x0001093f08008986 */ /* 0x0001e2000c101124 */
[----:B------:R-:W-:Y:S05]  /*7360*/  @P5 BRA `(.L_x_310) ;  /* 0x00000000000c5947 */ /* 0x000fea0003800000 */
[----:B------:R-:W1:Y:S02]  /*7370*/  LDG.E.U8 R218, desc[UR36][R10.64+0x110] ;  /* 0x000110240ada7981 */ /* 0x000e64000c1e1100 */
[----:B-1----:R-:W-:-:S05]  /*7380*/  PRMT R13, R218, 0x8880, RZ ;  /* 0x00008880da0d7816 */ /* 0x002fca00000000ff */
[----:B------:R-:W-:-:S07]  /*7390*/  IMAD R12, R13, R216, RZ ;  /* 0x000000d80d0c7224 */ /* 0x000fce00078e02ff */
.L_x_310:
[----:B------:R-:W-:Y:S05]  /*73a0*/  BSYNC B1 ;  /* 0x0000000000017941 */ /* 0x000fea0003800000 */
.L_x_309:
[----:B-1----:R-:W-:Y:S01]  /*73b0*/  @!P5 IMAD R13, R64, R217, R12 ;  /* 0x000000d9400dd224 */ /* 0x002fe200078e020c */
[----:B------:R-:W-:Y:S04]  /*73c0*/  BSSY B1, `(.L_x_311) ;  /* 0x0000006000017945 */ /* 0x000fe80003800000 */
[----:B------:R1:W-:Y:S01]  /*73d0*/  @!P5 STG.E.U8 desc[UR36][R6.64+0x110], R13 ;  /* 0x0001100d0600d986 */ /* 0x0003e2000c101124 */
[----:B------:R-:W-:Y:S05]  /*73e0*/  @P4 BRA `(.L_x_312) ;  /* 0x00000000000c4947 */ /* 0x000fea0003800000 */
[----:B------:R-:W1:Y:S02]  /*73f0*/  LDG.E.U8 R218, desc[UR36][R10.64+0x111] ;  /* 0x000111240ada7981 */ /* 0x000e64000c1e1100 */
[----:B-1----:R-:W-:-:S05]  /*7400*/  PRMT R13, R218, 0x8880, RZ ;  /* 0x00008880da0d7816 */ /* 0x002fca00000000ff */
[----:B------:R-:W-:-:S07]  /*7410*/  IMAD R12, R13, R216, RZ ;  /* 0x000000d80d0c7224 */ /* 0x000fce00078e02ff */
.L_x_312:
[----:B------:R-:W-:Y:S05]  /*7420*/  BSYNC B1 ;  /* 0x0000000000017941 */ /* 0x000fea0003800000 */
.L_x_311:
        /* <DEDUP_REMOVED lines=13> */
.L_x_314:
[----:B------:R-:W-:Y:S05]  /*7500*/  BSYNC B1 ;  /* 0x0000000000017941 */ /* 0x000fea0003800000 */
.L_x_313:
[----:B-1----:R-:W-:Y:S01]  /*7510*/  @!P3 IMAD R13, R66, R217, R12 ;  /* 0x000000d9420db224 */ /* 0x002fe200078e020c */
[----:B------:R-:W-:Y:S04]  /*7520*/  BSSY B1, `(.L_x_315) ;  /* 0x0000006000017945 */ /* 0x000fe80003800000 */
[----:B------:R1:W-:Y:S01]  /*7530*/  @!P3 STG.E.U8 desc[UR36][R8.64+0x110], R13 ;  /* 0x0001100d0800b986 */ /* 0x0003e2000c101124 */
[----:B------:R-:W-:Y:S05]  /*7540*/  @P2 BRA `(.L_x_316) ;  /* 0x00000000000c2947 */ /* 0x000fea0003800000 */
[----:B------:R-:W1:Y:S02]  /*7550*/  LDG.E.U8 R218, desc[UR36][R4.64+0x111] ;  /* 0x0001112404da7981 */ /* 0x000e64000c1e1100 */
[----:B-1----:R-:W-:-:S05]  /*7560*/  PRMT R13, R218, 0x8880, RZ ;  /* 0x00008880da0d7816 */ /* 0x002fca00000000ff */
[----:B------:R-:W-:-:S07]  /*7570*/  IMAD R12, R13, R216, RZ ;  /* 0x000000d80d0c7224 */ /* 0x000fce00078e02ff */
.L_x_316:
[----:B------:R-:W-:Y:S05]  /*7580*/  BSYNC B1 ;  /* 0x0000000000017941 */ /* 0x000fea0003800000 */
.L_x_315:
[----:B------:R-:W-:Y:S01]  /*7590*/  @!P2 IMAD R67, R67, R217, R12 ;  /* 0x000000d94343a224 */ /* 0x000fe200078e020c */
[----:B------:R-:W-:Y:S04]  /*75a0*/  BSSY B1, `(.L_x_317) ;  /* 0x0000006000017945 */ /* 0x000fe80003800000 */
[----:B------:R0:W-:Y:S01]  /*75b0*/  @!P2 STG.E.U8 desc[UR36][R8.64+0x111], R67 ;  /* 0x000111430800a986 */ /* 0x0001e2000c101124 */
[----:B------:R-:W-:Y:S05]  /*75c0*/  @P5 BRA `(.L_x_318) ;  /* 0x00000000000c5947 */ /* 0x000fea0003800000 */
[----:B------:R-:W1:Y:S02]  /*75d0*/  LDG.E.U8 R218, desc[UR36][R10.64+0x118] ;  /* 0x000118240ada7981 */ /* 0x000e64000c1e1100 */
[----:B-1----:R-:W-:-:S05]  /*75e0*/  PRMT R13, R218, 0x8880, RZ ;  /* 0x00008880da0d7816 */ /* 0x002fca00000000ff */
[----:B------:R-:W-:-:S07]  /*75f0*/  IMAD R12, R13, R216, RZ ;  /* 0x000000d80d0c7224 */ /* 0x000fce00078e02ff */
.L_x_318:
[----:B------:R-:W-:Y:S05]  /*7600*/  BSYNC B1 ;  /* 0x0000000000017941 */ /* 0x000fea0003800000 */
.L_x_317:
[----:B-1----:R-:W-:Y:S01]  /*7610*/  @!P5 IMAD R13, R68, R217, R12 ;  /* 0x000000d9440dd224 */ /* 0x002fe200078e020c */
[----:B------:R-:W-:Y:S04]  /*7620*/  BSSY B1, `(.L_x_319) ;  /* 0x0000006000017945 */ /* 0x000fe80003800000 */
[----:B------:R1:W-:Y:S01]  /*7630*/  @!P5 STG.E.U8 desc[UR36][R6.64+0x118], R13 ;  /* 0x0001180d0600d986 */ /* 0x0003e2000c101124 */
[----:B------:R-:W-:Y:S05]  /*7640*/  @P4 BRA `(.L_x_320) ;  /* 0x00000000000c4947 */ /* 0x000fea0003800000 */
[----:B------:R-:W1:Y:S02]  /*7650*/  LDG.E.U8 R218, desc[UR36][R10.64+0x119] ;  /* 0x000119240ada7981 */ /* 0x000e64000c1e1100 */
[----:B-1----:R-:W-:-:S05]  /*7660*/  PRMT R13, R218, 0x8880, RZ ;  /* 0x00008880da0d7816 */ /* 0x002fca00000000ff */
[----:B------:R-:W-:-:S07]  /*7670*/  IMAD R12, R13, R216, RZ ;  /* 0x000000d80d0c7224 */ /* 0x000fce00078e02ff */
.L_x_320:
[----:B------:R-:W-:Y:S05]  /*7680*/  BSYNC B1 ;  /* 0x0000000000017941 */ /* 0x000fea0003800000 */
.L_x_319:
        /* <DEDUP_REMOVED lines=13> */
.L_x_322:
[----:B------:R-:W-:Y:S05]  /*7760*/  BSYNC B1 ;  /* 0x0000000000017941 */ /* 0x000fea0003800000 */
.L_x_321:
[----:B-1----:R-:W-:Y:S01]  /*7770*/  @!P1 IMAD R13, R70, R217, R12 ;  /* 0x000000d9460d9224 */ /* 0x002fe200078e020c */
[----:B------:R-:W-:Y:S04]  /*7780*/  BSSY B1, `(.L_x_323) ;  /* 0x0000006000017945 */ /* 0x000fe80003800000 */
[----:B------:R1:W-:Y:S01]  /*7790*/  @!P1 STG.E.U8 desc[UR36][R8.64+0x118], R13 ;  /* 0x0001180d08009986 */ /* 0x0003e2000c101124 */
[----:B------:R-:W-:Y:S05]  /*77a0*/  @P0 BRA `(.L_x_324) ;  /* 0x00000000000c0947 */ /* 0x000fea0003800000 */
[----:B------:R-:W1:Y:S02]  /*77b0*/  LDG.E.U8 R218, desc[UR36][R4.64+0x119] ;  /* 0x0001192404da7981 */ /* 0x000e64000c1e1100 */
[----:B-1----:R-:W-:-:S05]  /*77c0*/  PRMT R13, R218, 0x8880, RZ ;  /* 0x00008880da0d7816 */ /* 0x002fca00000000ff */
[----:B------:R-:W-:-:S07]  /*77d0*/  IMAD R12, R13, R216, RZ ;  /* 0x000000d80d0c7224 */ /* 0x000fce00078e02ff */
.L_x_324:
[----:B------:R-:W-:Y:S05]  /*77e0*/  BSYNC B1 ;  /* 0x0000000000017941 */ /* 0x000fea0003800000 */
.L_x_323:
[----:B------:R-:W-:Y:S01]  /*77f0*/  @!P0 IMAD R71, R71, R217, R12 ;  /* 0x000000d947478224 */ /* 0x000fe200078e020c */
[----:B------:R-:W-:Y:S04]  /*7800*/  BSSY B1, `(.L_x_325) ;  /* 0x0000006000017945 */ /* 0x000fe80003800000 */
[----:B------:R0:W-:Y:S01]  /*7810*/  @!P0 STG.E.U8 desc[UR36][R8.64+0x119], R71 ;  /* 0x0001194708008986 */ /* 0x0001e2000c101124 */
[----:B------:R-:W-:Y:S05]  /*7820*/  @P5 BRA `(.L_x_326) ;  /* 0x00000000000c5947 */ /* 0x000fea0003800000 */
[----:B------:R-:W1:Y:S02]  /*7830*/  LDG.E.U8 R218, desc[UR36][R10.64+0x120] ;  /* 0x000120240ada7981 */ /* 0x000e64000c1e1100 */
[----:B-1----:R-:W-:-:S05]  /*7840*/  PRMT R13, R218, 0x8880, RZ ;  /* 0x00008880da0d7816 */ /* 0x002fca00000000ff */
[----:B------:R-:W-:-:S07]  /*7850*/  IMAD R12, R13, R216, RZ ;  /* 0x000000d80d0c7224 */ /* 0x000fce00078e02ff */
.L_x_326:
[----:B------:R-:W-:Y:S05]  /*7860*/  BSYNC B1 ;  /* 0x0000000000017941 */ /* 0x000fea0003800000 */
.L_x_325:
[----:B-1----:R-:W-:Y:S01]  /*7870*/  @!P5 IMAD R13, R72, R217, R12 ;  /* 0x000000d9480dd224 */ /* 0x002fe200078e020c */
[----:B------:R-:W-:Y:S04]  /*7880*/  BSSY B1, `(.L_x_327) ;  /* 0x0000006000017945 */ /* 0x000fe80003800000 */
[----:B------:R1:W-:Y:S01]  /*7890*/  @!P5 STG.E.U8 desc[UR36][R6.64+0x120], R13 ;  /* 0x0001200d0600d986 */ /* 0x0003e2000c101124 */
[----:B------:R-:W-:Y:S05]  /*78a0*/  @P4 BRA `(.L_x_328) ;  /* 0x00000000000c4947 */ /* 0x000fea0003800000 */
[----:B------:R-:W1:Y:S02]  /*78b0*/  LDG.E.U8 R218, desc[UR36][R10.64+0x121] ;  /* 0x000121240ada7981 */ /* 0x000e64000c1e1100 */
[----:B-1----:R-:W-:-:S05]  /*78c0*/  PRMT R13, R218, 0x8880, RZ ;  /* 0x00008880da0d7816 */ /* 0x002fca00000000ff */
[----:B------:R-:W-:-:S07]  /*78d0*/  IMAD R12, R13, R216, RZ ;  /* 0x000000d80d0c7224 */ /* 0x000fce00078e02ff */
.L_x_328:
[----:B------:R-:W-:Y:S05]  /*78e0*/  BSYNC B1 ;  /* 0x0000000000017941 */ /* 0x000fea0003800000 */
.L_x_327:
        /* <DEDUP_REMOVED lines=13> */
.L_x_330:
[----:B------:R-:W-:Y:S05]  /*79c0*/  BSYNC B1 ;  /* 0x0000000000017941 */ /* 0x000fea0003800000 */
.L_x_329:
[----:B-1----:R-:W-:Y:S01]  /*79d0*/  @!P3 IMAD R13, R74, R217, R12 ;  /* 0x000000d94a0db224 */ /* 0x002fe200078e020c */
[----:B------:R-:W-:Y:S04]  /*79e0*/  BSSY B1, `(.L_x_331) ;  /* 0x0000006000017945 */ /* 0x000fe80003800000 */
[----:B------:R1:W-:Y:S01]  /*79f0*/  @!P3 STG.E.U8 desc[UR36][R8.64+0x120], R13 ;  /* 0x0001200d0800b986 */ /* 0x0003e2000c101124 */
[----:B------:R-:W-:Y:S05]  /*7a00*/  @P2 BRA `(.L_x_332) ;  /* 0x00000000000c2947 */ /* 0x000fea0003800000 */
[----:B------:R-:W1:Y:S02]  /*7a10*/  LDG.E.U8 R218, desc[UR36][R4.64+0x121] ;  /* 0x0001212404da7981 */ /* 0x000e64000c1e1100 */
[----:B-1----:R-:W-:-:S05]  /*7a20*/  PRMT R13, R218, 0x8880, RZ ;  /* 0x00008880da0d7816 */ /* 0x002fca00000000ff */
[----:B------:R-:W-:-:S07]  /*7a30*/  IMAD R12, R13, R216, RZ ;  /* 0x000000d80d0c7224 */ /* 0x000fce00078e02ff */
.L_x_332:
[----:B------:R-:W-:Y:S05]  /*7a40*/  BSYNC B1 ;  /* 0x0000000000017941 */ /* 0x000fea0003800000 */
.L_x_331:
[----:B------:R-:W-:Y:S01]  /*7a50*/  @!P2 IMAD R75, R75, R217, R12 ;  /* 0x000000d94b4ba224 */ /* 0x000fe200078e020c */
[----:B------:R-:W-:Y:S04]  /*7a60*/  BSSY B1, `(.L_x_333) ;  /* 0x0000006000017945 */ /* 0x000fe80003800000 */
[----:B------:R0:W-:Y:S01]  /*7a70*/  @!P2 STG.E.U8 desc[UR36][R8.64+0x121], R75 ;  /* 0x0001214b0800a986 */ /* 0x0001e2000c101124 */
[----:B------:R-:W-:Y:S05]  /*7a80*/  @P5 BRA `(.L_x_334) ;  /* 0x00000000000c5947 */ /* 0x000fea0003800000 */
[----:B------:R-:W1:Y:S02]  /*7a90*/  LDG.E.U8 R218, desc[UR36][R10.64+0x128] ;  /* 0x000128240ada7981 */ /* 0x000e64000c1e1100 */
[----:B-1----:R-:W-:-:S05]  /*7aa0*/  PRMT R13, R218, 0x8880, RZ ;  /* 0x00008880da0d7816 */ /* 0x002fca00000000ff */
[----:B------:R-:W-:-:S07]  /*7ab0*/  IMAD R12, R13, R216, RZ ;  /* 0x000000d80d0c7224 */ /* 0x000fce00078e02ff */
.L_x_334:
[----:B------:R-:W-:Y:S05]  /*7ac0*/  BSYNC B1 ;  /* 0x0000000000017941 */ /* 0x000fea0003800000 */
.L_x_333:
[----:B-1----:R-:W-:Y:S01]  /*7ad0*/  @!P5 IMAD R13, R76, R217, R12 ;  /* 0x000000d94c0dd224 */ /* 0x002fe200078e020c */
[----:B------:R-:W-:Y:S04]  /*7ae0*/  BSSY B1, `(.L_x_335) ;  /* 0x0000006000017945 */ /* 0x000fe80003800000 */
[----:B------:R1:W-:Y:S01]  /*7af0*/  @!P5 STG.E.U8 desc[UR36][R6.64+0x128], R13 ;  /* 0x0001280d0600d986 */ /* 0x0003e2000c101124 */
[----:B------:R-:W-:Y:S05]  /*7b00*/  @P4 BRA `(.L_x_336) ;  /* 0x00000000000c4947 */ /* 0x000fea0003800000 */
[----:B------:R-:W1:Y:S02]  /*7b10*/  LDG.E.U8 R218, desc[UR36][R10.64+0x129] ;  /* 0x000129240ada7981 */ /* 0x000e64000c1e1100 */
[----:B-1----:R-:W-:-:S05]  /*7b20*/  PRMT R13, R218, 0x8880, RZ ;  /* 0x00008880da0d7816 */ /* 0x002fca00000000ff */
[----:B------:R-:W-:-:S07]  /*7b30*/  IMAD R12, R13, R216, RZ ;  /* 0x000000d80d0c7224 */ /* 0x000fce00078e02ff */
.L_x_336:
[----:B------:R-:W-:Y:S05]  /*7b40*/  BSYNC B1 ;  /* 0x0000000000017941 */ /* 0x000fea0003800000 */
.L_x_335:
        /* <DEDUP_REMOVED lines=13> */
.L_x_338:
[----:B------:R-:W-:Y:S05]  /*7c20*/  BSYNC B1 ;  /* 0x0000000000017941 */ /* 0x000fea0003800000 */
.L_x_337:
[----:B-1----:R-:W-:Y:S01]  /*7c30*/  @!P1 IMAD R13, R78, R217, R12 ;  /* 0x000000d94e0d9224 */ /* 0x002fe200078e020c */
[----:B------:R-:W-:Y:S04]  /*7c40*/  BSSY B1, `(.L_x_339) ;  /* 0x0000006000017945 */ /* 0x000fe80003800000 */
[----:B------:R1:W-:Y:S01]  /*7c50*/  @!P1 STG.E.U8 desc[UR36][R8.64+0x128], R13 ;  /* 0x0001280d08009986 */ /* 0x0003e2000c101124 */
[----:B------:R-:W-:Y:S05]  /*7c60*/  @P0 BRA `(.L_x_340) ;  /* 0x00000000000c0947 */ /* 0x000fea0003800000 */
[----:B------:R-:W1:Y:S02]  /*7c70*/  LDG.E.U8 R218, desc[UR36][R4.64+0x129] ;  /* 0x0001292404da7981 */ /* 0x000e64000c1e1100 */
[----:B-1----:R-:W-:-:S05]  /*7c80*/  PRMT R13, R218, 0x8880, RZ ;  /* 0x00008880da0d7816 */ /* 0x002fca00000000ff */
[----:B------:R-:W-:-:S07]  /*7c90*/  IMAD R12, R13, R216, RZ ;  /* 0x000000d80d0c7224 */ /* 0x000fce00078e02ff */
.L_x_340:
[----:B------:R-:W-:Y:S05]  /*7ca0*/  BSYNC B1 ;  /* 0x0000000000017941 */ /* 0x000fea0003800000 */
.L_x_339:
[----:B------:R-:W-:Y:S01]  /*7cb0*/  @!P0 IMAD R79, R79, R217, R12 ;  /* 0x000000d94f4f8224 */ /* 0x000fe200078e020c */
[----:B------:R-:W-:Y:S04]  /*7cc0*/  BSSY B1, `(.L_x_341) ;  /* 0x0000006000017945 */ /* 0x000fe80003800000 */
[----:B------:R0:W-:Y:S01]  /*7cd0*/  @!P0 STG.E.U8 desc[UR36][R8.64+0x129], R79 ;  /* 0x0001294f08008986 */ /* 0x0001e2000c101124 */
[----:B------:R-:W-:Y:S05]  /*7ce0*/  @P5 BRA `(.L_x_342) ;  /* 0x00000000000c5947 */ /* 0x000fea0003800000 */
[----:B------:R-:W1:Y:S02]  /*7cf0*/  LDG.E.U8 R218, desc[UR36][R10.64+0x130] ;  /* 0x000130240ada7981 */ /* 0x000e64000c1e1100 */
[----:B-1----:R-:W-:-:S05]  /*7d00*/  PRMT R13, R218, 0x8880, RZ ;  /* 0x00008880da0d7816 */ /* 0x002fca00000000ff */
[----:B------:R-:W-:-:S07]  /*7d10*/  IMAD R12, R13, R216, RZ ;  /* 0x000000d80d0c7224 */ /* 0x000fce00078e02ff */
.L_x_342:
[----:B------:R-:W-:Y:S05]  /*7d20*/  BSYNC B1 ;  /* 0x0000000000017941 */ /* 0x000fea0003800000 */
.L_x_341:
[----:B-1----:R-:W-:Y:S01]  /*7d30*/  @!P5 IMAD R13, R80, R217, R12 ;  /* 0x000000d9500dd224 */ /* 0x002fe200078e020c */
[----:B------:R-:W-:Y:S04]  /*7d40*/  BSSY B1, `(.L_x_343) ;  /* 0x0000006000017945 */ /* 0x000fe80003800000 */
[----:B------:R1:W-:Y:S01]  /*7d50*/  @!P5 STG.E.U8 desc[UR36][R6.64+0x130], R13 ;  /* 0x0001300d0600d986 */ /* 0x0003e2000c101124 */
[----:B------:R-:W-:Y:S05]  /*7d60*/  @P4 BRA `(.L_x_344) ;  /* 0x00000000000c4947 */ /* 0x000fea0003800000 */
[----:B------:R-:W1:Y:S02]  /*7d70*/  LDG.E.U8 R218, desc[UR36][R10.64+0x131] ;  /* 0x000131240ada7981 */ /* 0x000e64000c1e1100 */
[----:B-1----:R-:W-:-:S05]  /*7d80*/  PRMT R13, R218, 0x8880, RZ ;  /* 0x00008880da0d7816 */ /* 0x002fca00000000ff */
[----:B------:R-:W-:-:S07]  /*7d90*/  IMAD R12, R13, R216, RZ ;  /* 0x000000d80d0c7224 */ /* 0x000fce00078e02ff */
.L_x_344:
[----:B------:R-:W-:Y:S05]  /*7da0*/  BSYNC B1 ;  /* 0x0000000000017941 */ /* 0x000fea0003800000 */
.L_x_343:
        /* <DEDUP_REMOVED lines=13> */
.L_x_346:
[----:B------:R-:W-:Y:S05]  /*7e80*/  BSYNC B1 ;  /* 0x0000000000017941 */ /* 0x000fea0003800000 */
.L_x_345:
[----:B-1----:R-:W-:Y:S01]  /*7e90*/  @!P3 IMAD R13, R82, R217, R12 ;  /* 0x000000d9520db224 */ /* 0x002fe200078e020c */
[----:B------:R-:W-:Y:S04]  /*7ea0*/  BSSY B1, `(.L_x_347) ;  /* 0x0000006000017945 */ /* 0x000fe80003800000 */
[----:B------:R1:W-:Y:S01]  /*7eb0*/  @!P3 STG.E.U8 desc[UR36][R8.64+0x130], R13 ;  /* 0x0001300d0800b986 */ /* 0x0003e2000c101124 */
[----:B------:R-:W-:Y:S05]  /*7ec0*/  @P2 BRA `(.L_x_348) ;  /* 0x00000000000c2947 */ /* 0x000fea0003800000 */
[----:B------:R-:W1:Y:S02]  /*7ed0*/  LDG.E.U8 R218, desc[UR36][R4.64+0x131] ;  /* 0x0001312404da7981 */ /* 0x000e64000c1e1100 */
[----:B-1----:R-:W-:-:S05]  /*7ee0*/  PRMT R13, R218, 0x8880, RZ ;  /* 0x00008880da0d7816 */ /* 0x002fca00000000ff */
[----:B------:R-:W-:-:S07]  /*7ef0*/  IMAD R12, R13, R216, RZ ;  /* 0x000000d80d0c7224 */ /* 0x000fce00078e02ff */
.L_x_348:
[----:B------:R-:W-:Y:S05]  /*7f00*/  BSYNC B1 ;  /* 0x0000000000017941 */ /* 0x000fea0003800000 */
.L_x_347:
[----:B------:R-:W-:Y:S01]  /*7f10*/  @!P2 IMAD R83, R83, R217, R12 ;  /* 0x000000d95353a224 */ /* 0x000fe200078e020c */
[----:B------:R-:W-:Y:S04]  /*7f20*/  BSSY B1, `(.L_x_349) ;  /* 0x0000006000017945 */ /* 0x000fe80003800000 */
[----:B------:R0:W-:Y:S01]  /*7f30*/  @!P2 STG.E.U8 desc[UR36][R8.64+0x131], R83 ;  /* 0x000131530800a986 */ /* 0x0001e2000c101124 */
[----:B------:R-:W-:Y:S05]  /*7f40*/  @P5 BRA `(.L_x_350) ;  /* 0x00000000000c5947 */ /* 0x000fea0003800000 */
[----:B------:R-:W1:Y:S02]  /*7f50*/  LDG.E.U8 R218, desc[UR36][R10.64+0x138] ;  /* 0x000138240ada7981 */ /* 0x000e64000c1e1100 */
[----:B-1----:R-:W-:-:S05]  /*7f60*/  PRMT R13, R218, 0x8880, RZ ;  /* 0x00008880da0d7816 */ /* 0x002fca00000000ff */
[----:B------:R-:W-:-:S07]  /*7f70*/  IMAD R12, R13, R216, RZ ;  /* 0x000000d80d0c7224 */ /* 0x000fce00078e02ff */
.L_x_350:
[----:B------:R-:W-:Y:S05]  /*7f80*/  BSYNC B1 ;  /* 0x0000000000017941 */ /* 0x000fea0003800000 */
.L_x_349:
[----:B-1----:R-:W-:Y:S01]  /*7f90*/  @!P5 IMAD R13, R84, R217, R12 ;  /* 0x000000d9540dd224 */ /* 0x002fe200078e020c */
[----:B------:R-:W-:Y:S04]  /*7fa0*/  BSSY B1, `(.L_x_351) ;  /* 0x0000006000017945 */ /* 0x000fe80003800000 */
[----:B------:R1:W-:Y:S01]  /*7fb0*/  @!P5 STG.E.U8 desc[UR36][R6.64+0x138], R13 ;  /* 0x0001380d0600d986 */ /* 0x0003e2000c101124 */
[----:B------:R-:W-:Y:S05]  /*7fc0*/  @P4 BRA `(.L_x_352) ;  /* 0x00000000000c4947 */ /* 0x000fea0003800000 */
[----:B------:R-:W1:Y:S02]  /*7fd0*/  LDG.E.U8 R218, desc[UR36][R10.64+0x139] ;  /* 0x000139240ada7981 */ /* 0x000e64000c1e1100 */
[----:B-1----:R-:W-:-:S05]  /*7fe0*/  PRMT R13, R218, 0x8880, RZ ;  /* 0x00008880da0d7816 */ /* 0x002fca00000000ff */
[----:B------:R-:W-:-:S07]  /*7ff0*/  IMAD R12, R13, R216, RZ ;  /* 0x000000d80d0c7224 */ /* 0x000fce00078e02ff */
.L_x_352:
[----:B------:R-:W-:Y:S05]  /*8000*/  BSYNC B1 ;  /* 0x0000000000017941 */ /* 0x000fea0003800000 */
.L_x_351:
        /* <DEDUP_REMOVED lines=13> */
.L_x_354:
[----:B------:R-:W-:Y:S05]  /*80e0*/  BSYNC B1 ;  /* 0x0000000000017941 */ /* 0x000fea0003800000 */
.L_x_353:
[----:B-1----:R-:W-:Y:S01]  /*80f0*/  @!P1 IMAD R13, R86, R217, R12 ;  /* 0x000000d9560d9224 */ /* 0x002fe200078e020c */
[----:B------:R-:W-:Y:S04]  /*8100*/  BSSY B1, `(.L_x_355) ;  /* 0x0000006000017945 */ /* 0x000fe80003800000 */
[----:B------:R1:W-:Y:S01]  /*8110*/  @!P1 STG.E.U8 desc[UR36][R8.64+0x138], R13 ;  /* 0x0001380d08009986 */ /* 0x0003e2000c101124 */
[----:B------:R-:W-:Y:S05]  /*8120*/  @P0 BRA `(.L_x_356) ;  /* 0x00000000000c0947 */ /* 0x000fea0003800000 */
[----:B------:R-:W1:Y:S02]  /*8130*/  LDG.E.U8 R218, desc[UR36][R4.64+0x139] ;  /* 0x0001392404da7981 */ /* 0x000e64000c1e1100 */
[----:B-1----:R-:W-:-:S05]  /*8140*/  PRMT R13, R218, 0x8880, RZ ;  /* 0x00008880da0d7816 */ /* 0x002fca00000000ff */
[----:B------:R-:W-:-:S07]  /*8150*/  IMAD R12, R13, R216, RZ ;  /* 0x000000d80d0c7224 */ /* 0x000fce00078e02ff */
.L_x_356:
[----:B------:R-:W-:Y:S05]  /*8160*/  BSYNC B1 ;  /* 0x0000000000017941 */ /* 0x000fea0003800000 */
.L_x_355:
[----:B------:R-:W-:Y:S01]  /*8170*/  @!P0 IMAD R87, R87, R217, R12 ;  /* 0x000000d957578224 */ /* 0x000fe200078e020c */
[----:B------:R-:W-:Y:S04]  /*8180*/  BSSY B1, `(.L_x_357) ;  /* 0x0000006000017945 */ /* 0x000fe80003800000 */
[----:B------:R0:W-:Y:S01]  /*8190*/  @!P0 STG.E.U8 desc[UR36][R8.64+0x139], R87 ;  /* 0x0001395708008986 */ /* 0x0001e2000c101124 */
[----:B------:R-:W-:Y:S05]  /*81a0*/  @P5 BRA `(.L_x_358) ;  /* 0x00000000000c5947 */ /* 0x000fea0003800000 */
[----:B------:R-:W1:Y:S02]  /*81b0*/  LDG.E.U8 R218, desc[UR36][R10.64+0x140] ;  /* 0x000140240ada7981 */ /* 0x000e64000c1e1100 */
[----:B-1----:R-:W-:-:S05]  /*81c0*/  PRMT R13, R218, 0x8880, RZ ;  /* 0x00008880da0d7816 */ /* 0x002fca00000000ff */
[----:B------:R-:W-:-:S07]  /*81d0*/  IMAD R12, R13, R216, RZ ;  /* 0x000000d80d0c7224 */ /* 0x000fce00078e02ff */
.L_x_358:
[----:B------:R-:W-:Y:S05]  /*81e0*/  BSYNC B1 ;  /* 0x0000000000017941 */ /* 0x000fea0003800000 */
.L_x_357:
[----:B-1----:R-:W-:Y:S01]  /*81f0*/  @!P5 IMAD R13, R88, R217, R12 ;  /* 0x000000d9580dd224 */ /* 0x002fe200078e020c */
[----:B------:R-:W-:Y:S04]  /*8200*/  BSSY B1, `(.L_x_359) ;  /* 0x0000006000017945 */ /* 0x000fe80003800000 */
[----:B------:R1:W-:Y:S01]  /*8210*/  @!P5 STG.E.U8 desc[UR36][R6.64+0x140], R13 ;  /* 0x0001400d0600d986 */ /* 0x0003e2000c101124 */
[----:B------:R-:W-:Y:S05]  /*8220*/  @P4 BRA `(.L_x_360) ;  /* 0x00000000000c4947 */ /* 0x000fea0003800000 */
[----:B------:R-:W1:Y:S02]  /*8230*/  LDG.E.U8 R218, desc[UR36][R10.64+0x141] ;  /* 0x000141240ada7981 */ /* 0x000e64000c1e1100 */
[----:B-1----:R-:W-:-:S05]  /*8240*/  PRMT R13, R218, 0x8880, RZ ;  /* 0x00008880da0d7816 */ /* 0x002fca00000000ff */
[----:B------:R-:W-:-:S07]  /*8250*/  IMAD R12, R13, R216, RZ ;  /* 0x000000d80d0c7224 */ /* 0x000fce00078e02ff */
.L_x_360:
[----:B------:R-:W-:Y:S05]  /*8260*/  BSYNC B1 ;  /* 0x0000000000017941 */ /* 0x000fea0003800000 */
.L_x_359:
        /* <DEDUP_REMOVED lines=13> */
.L_x_362:
[----:B------:R-:W-:Y:S05]  /*8340*/  BSYNC B1 ;  /* 0x0000000000017941 */ /* 0x000fea0003800000 */
.L_x_361:
[----:B-1----:R-:W-:Y:S01]  /*8350*/  @!P3 IMAD R13, R90, R217, R12 ;  /* 0x000000d95a0db224 */ /* 0x002fe200078e020c */
[----:B------:R-:W-:Y:S04]  /*8360*/  BSSY B1, `(.L_x_363) ;  /* 0x0000006000017945 */ /* 0x000fe80003800000 */
[----:B------:R1:W-:Y:S01]  /*8370*/  @!P3 STG.E.U8 desc[UR36][R8.64+0x140], R13 ;  /* 0x0001400d0800b986 */ /* 0x0003e2000c101124 */
[----:B------:R-:W-:Y:S05]  /*8380*/  @P2 BRA `(.L_x_364) ;  /* 0x00000000000c2947 */ /* 0x000fea0003800000 */
[----:B------:R-:W1:Y:S02]  /*8390*/  LDG.E.U8 R218, desc[UR36][R4.64+0x141] ;  /* 0x0001412404da7981 */ /* 0x000e64000c1e1100 */
[----:B-1----:R-:W-:-:S05]  /*83a0*/  PRMT R13, R218, 0x8880, RZ ;  /* 0x00008880da0d7816 */ /* 0x002fca00000000ff */
[----:B------:R-:W-:-:S07]  /*83b0*/  IMAD R12, R13, R216, RZ ;  /* 0x000000d80d0c7224 */ /* 0x000fce00078e02ff */
.L_x_364:
[----:B------:R-:W-:Y:S05]  /*83c0*/  BSYNC B1 ;  /* 0x0000000000017941 */ /* 0x000fea0003800000 */
.L_x_363:
[----:B------:R-:W-:Y:S01]  /*83d0*/  @!P2 IMAD R91, R91, R217, R12 ;  /* 0x000000d95b5ba224 */ /* 0x000fe200078e020c */
[----:B------:R-:W-:Y:S04]  /*83e0*/  BSSY B1, `(.L_x_365) ;  /* 0x0000006000017945 */ /* 0x000fe80003800000 */
[----:B------:R0:W-:Y:S01]  /*83f0*/  @!P2 STG.E.U8 desc[UR36][R8.64+0x141], R91 ;  /* 0x0001415b0800a986 */ /* 0x0001e2000c101124 */
[----:B------:R-:W-:Y:S05]  /*8400*/  @P5 BRA `(.L_x_366) ;  /* 0x00000000000c5947 */ /* 0x000fea0003800000 */
[----:B------:R-:W1:Y:S02]  /*8410*/  LDG.E.U8 R218, desc[UR36][R10.64+0x148] ;  /* 0x000148240ada7981 */ /* 0x000e64000c1e1100 */
[----:B-1----:R-:W-:-:S05]  /*8420*/  PRMT R13, R218, 0x8880, RZ ;  /* 0x00008880da0d7816 */ /* 0x002fca00000000ff */
[----:B------:R-:W-:-:S07]  /*8430*/  IMAD R12, R13, R216, RZ ;  /* 0x000000d80d0c7224 */ /* 0x000fce00078e02ff */
.L_x_366:
[----:B------:R-:W-:Y:S05]  /*8440*/  BSYNC B1 ;  /* 0x0000000000017941 */ /* 0x000fea0003800000 */
.L_x_365:
[----:B-1----:R-:W-:Y:S01]  /*8450*/  @!P5 IMAD R13, R92, R217, R12 ;  /* 0x000000d95c0dd224 */ /* 0x002fe200078e020c */
[----:B------:R-:W-:Y:S04]  /*8460*/  BSSY B1, `(.L_x_367) ;  /* 0x0000006000017945 */ /* 0x000fe80003800000 */
[----:B------:R1:W-:Y:S01]  /*8470*/  @!P5 STG.E.U8 desc[UR36][R6.64+0x148], R13 ;  /* 0x0001480d0600d986 */ /* 0x0003e2000c101124 */
[----:B------:R-:W-:Y:S05]  /*8480*/  @P4 BRA `(.L_x_368) ;  /* 0x00000000000c4947 */ /* 0x000fea0003800000 */
[----:B------:R-:W1:Y:S02]  /*8490*/  LDG.E.U8 R218, desc[UR36][R10.64+0x149] ;  /* 0x000149240ada7981 */ /* 0x000e64000c1e1100 */
[----:B-1----:R-:W-:-:S05]  /*84a0*/  PRMT R13, R218, 0x8880, RZ ;  /* 0x00008880da0d7816 */ /* 0x002fca00000000ff */
[----:B------:R-:W-:-:S07]  /*84b0*/  IMAD R12, R13, R216, RZ ;  /* 0x000000d80d0c7224 */ /* 0x000fce00078e02ff */
.L_x_368:
[----:B------:R-:W-:Y:S05]  /*84c0*/  BSYNC B1 ;  /* 0x0000000000017941 */ /* 0x000fea0003800000 */
.L_x_367:
        /* <DEDUP_REMOVED lines=13> */
.L_x_370:
[----:B------:R-:W-:Y:S05]  /*85a0*/  BSYNC B1 ;  /* 0x0000000000017941 */ /* 0x000fea0003800000 */
.L_x_369:
[----:B-1----:R-:W-:Y:S01]  /*85b0*/  @!P1 IMAD R13, R94, R217, R12 ;  /* 0x000000d95e0d9224 */ /* 0x002fe200078e020c */
[----:B------:R-:W-:Y:S04]  /*85c0*/  BSSY B1, `(.L_x_371) ;  /* 0x0000006000017945 */ /* 0x000fe80003800000 */
[----:B------:R1:W-:Y:S01]  /*85d0*/  @!P1 STG.E.U8 desc[UR36][R8.64+0x148], R13 ;  /* 0x0001480d08009986 */ /* 0x0003e2000c101124 */
[----:B------:R-:W-:Y:S05]  /*85e0*/  @P0 BRA `(.L_x_372) ;  /* 0x00000000000c0947 */ /* 0x000fea0003800000 */
[----:B------:R-:W1:Y:S02]  /*85f0*/  LDG.E.U8 R218, desc[UR36][R4.64+0x149] ;  /* 0x0001492404da7981 */ /* 0x000e64000c1e1100 */
[----:B-1----:R-:W-:-:S05]  /*8600*/  PRMT R13, R218, 0x8880, RZ ;  /* 0x00008880da0d7816 */ /* 0x002fca00000000ff */
[----:B------:R-:W-:-:S07]  /*8610*/  IMAD R12, R13, R216, RZ ;  /* 0x000000d80d0c7224 */ /* 0x000fce00078e02ff */
.L_x_372:
[----:B------:R-:W-:Y:S05]  /*8620*/  BSYNC B1 ;  /* 0x0000000000017941 */ /* 0x000fea0003800000 */
.L_x_371:
[----:B------:R-:W-:Y:S01]  /*8630*/  @!P0 IMAD R95, R95, R217, R12 ;  /* 0x000000d95f5f8224 */ /* 0x000fe200078e020c */
[----:B------:R-:W-:Y:S04]  /*8640*/  BSSY B1, `(.L_x_373) ;  /* 0x0000006000017945 */ /* 0x000fe80003800000 */
[----:B------:R0:W-:Y:S01]  /*8650*/  @!P0 STG.E.U8 desc[UR36][R8.64+0x149], R95 ;  /* 0x0001495f08008986 */ /* 0x0001e2000c101124 */
[----:B------:R-:W-:Y:S05]  /*8660*/  @P5 BRA `(.L_x_374) ;  /* 0x00000000000c5947 */ /* 0x000fea0003800000 */
[----:B------:R-:W1:Y:S02]  /*8670*/  LDG.E.U8 R218, desc[UR36][R10.64+0x150] ;  /* 0x000150240ada7981 */ /* 0x000e64000c1e1100 */
[----:B-1----:R-:W-:-:S05]  /*8680*/  PRMT R13, R218, 0x8880, RZ ;  /* 0x00008880da0d7816 */ /* 0x002fca00000000ff */
[----:B------:R-:W-:-:S07]  /*8690*/  IMAD R12, R13, R216, RZ ;  /* 0x000000d80d0c7224 */ /* 0x000fce00078e02ff */
.L_x_374:
[----:B------:R-:W-:Y:S05]  /*86a0*/  BSYNC B1 ;  /* 0x0000000000017941 */ /* 0x000fea0003800000 */
.L_x_373:
[----:B-1----:R-:W-:Y:S01]  /*86b0*/  @!P5 IMAD R13, R96, R217, R12 ;  /* 0x000000d9600dd224 */ /* 0x002fe200078e020c */
[----:B------:R-:W-:Y:S04]  /*86c0*/  BSSY B1, `(.L_x_375) ;  /* 0x0000006000017945 */ /* 0x000fe80003800000 */
[----:B------:R1:W-:Y:S01]  /*86d0*/  @!P5 STG.E.U8 desc[UR36][R6.64+0x150], R13 ;  /* 0x0001500d0600d986 */ /* 0x0003e2000c101124 */
[----:B------:R-:W-:Y:S05]  /*86e0*/  @P4 BRA `(.L_x_376) ;  /* 0x00000000000c4947 */ /* 0x000fea0003800000 */
[----:B------:R-:W1:Y:S02]  /*86f0*/  LDG.E.U8 R218, desc[UR36][R10.64+0x151] ;  /* 0x000151240ada7981 */ /* 0x000e64000c1e1100 */
[----:B-1----:R-:W-:-:S05]  /*8700*/  PRMT R13, R218, 0x8880, RZ ;  /* 0x00008880da0d7816 */ /* 0x002fca00000000ff */
[----:B------:R-:W-:-:S07]  /*8710*/  IMAD R12, R13, R216, RZ ;  /* 0x000000d80d0c7224 */ /* 0x000fce00078e02ff */
.L_x_376:
[----:B------:R-:W-:Y:S05]  /*8720*/  BSYNC B1 ;  /* 0x0000000000017941 */ /* 0x000fea0003800000 */
.L_x_375:
        /* <DEDUP_REMOVED lines=13> */
.L_x_378:
[----:B------:R-:W-:Y:S05]  /*8800*/  BSYNC B1 ;  /* 0x0000000000017941 */ /* 0x000fea0003800000 */
.L_x_377:
[----:B-1----:R-:W-:Y:S01]  /*8810*/  @!P3 IMAD R13, R98, R217, R12 ;  /* 0x000000d9620db224 */ /* 0x002fe200078e020c */
[----:B------:R-:W-:Y:S04]  /*8820*/  BSSY B1, `(.L_x_379) ;  /* 0x0000006000017945 */ /* 0x000fe80003800000 */
[----:B------:R1:W-:Y:S01]  /*8830*/  @!P3 STG.E.U8 desc[UR36][R8.64+0x150], R13 ;  /* 0x0001500d0800b986 */ /* 0x0003e2000c101124 */
[----:B------:R-:W-:Y:S05]  /*8840*/  @P2 BRA `(.L_x_380) ;  /* 0x00000000000c2947 */ /* 0x000fea0003800000 */
[----:B------:R-:W1:Y:S02]  /*8850*/  LDG.E.U8 R218, desc[UR36][R4.64+0x151] ;  /* 0x0001512404da7981 */ /* 0x000e64000c1e1100 */
[----:B-1----:R-:W-:-:S05]  /*8860*/  PRMT R13, R218, 0x8880, RZ ;  /* 0x00008880da0d7816 */ /* 0x002fca00000000ff */
[----:B------:R-:W-:-:S07]  /*8870*/  IMAD R12, R13, R216, RZ ;  /* 0x000000d80d0c7224 */ /* 0x000fce00078e02ff */
.L_x_380:
[----:B------:R-:W-:Y:S05]  /*8880*/  BSYNC B1 ;  /* 0x0000000000017941 */ /* 0x000fea0003800000 */
.L_x_379:
[----:B------:R-:W-:Y:S01]  /*8890*/  @!P2 IMAD R99, R99, R217, R12 ;  /* 0x000000d96363a224 */ /* 0x000fe200078e020c */
[----:B------:R-:W-:Y:S04]  /*88a0*/  BSSY B1, `(.L_x_381) ;  /* 0x0000006000017945 */ /* 0x000fe80003800000 */
[----:B------:R0:W-:Y:S01]  /*88b0*/  @!P2 STG.E.U8 desc[UR36][R8.64+0x151], R99 ;  /* 0x000151630800a986 */ /* 0x0001e2000c101124 */
[----:B------:R-:W-:Y:S05]  /*88c0*/  @P5 BRA `(.L_x_382) ;  /* 0x00000000000c5947 */ /* 0x000fea0003800000 */
[----:B------:R-:W1:Y:S02]  /*88d0*/  LDG.E.U8 R218, desc[UR36][R10.64+0x158] ;  /* 0x000158240ada7981 */ /* 0x000e64000c1e1100 */
[----:B-1----:R-:W-:-:S05]  /*88e0*/  PRMT R13, R218, 0x8880, RZ ;  /* 0x00008880da0d7816 */ /* 0x002fca00000000ff */
[----:B------:R-:W-:-:S07]  /*88f0*/  IMAD R12, R13, R216, RZ ;  /* 0x000000d80d0c7224 */ /* 0x000fce00078e02ff */
.L_x_382:
[----:B------:R-:W-:Y:S05]  /*8900*/  BSYNC B1 ;  /* 0x0000000000017941 */ /* 0x000fea0003800000 */
.L_x_381:
[----:B-1----:R-:W-:Y:S01]  /*8910*/  @!P5 IMAD R13, R100, R217, R12 ;  /* 0x000000d9640dd224 */ /* 0x002fe200078e020c */
[----:B------:R-:W-:Y:S04]  /*8920*/  BSSY B1, `(.L_x_383) ;  /* 0x0000006000017945 */ /* 0x000fe80003800000 */
[----:B------:R1:W-:Y:S01]  /*8930*/  @!P5 STG.E.U8 desc[UR36][R6.64+0x158], R13 ;  /* 0x0001580d0600d986 */ /* 0x0003e2000c101124 */
[----:B------:R-:W-:Y:S05]  /*8940*/  @P4 BRA `(.L_x_384) ;  /* 0x00000000000c4947 */ /* 0x000fea0003800000 */
[----:B------:R-:W1:Y:S02]  /*8950*/  LDG.E.U8 R218, desc[UR36][R10.64+0x159] ;  /* 0x000159240ada7981 */ /* 0x000e64000c1e1100 */
[----:B-1----:R-:W-:-:S05]  /*8960*/  PRMT R13, R218, 0x8880, RZ ;  /* 0x00008880da0d7816 */ /* 0x002fca00000000ff */
[----:B------:R-:W-:-:S07]  /*8970*/  IMAD R12, R13, R216, RZ ;  /* 0x000000d80d0c7224 */ /* 0x000fce00078e02ff */
.L_x_384:
[----:B------:R-:W-:Y:S05]  /*8980*/  BSYNC B1 ;  /* 0x0000000000017941 */ /* 0x000fea0003800000 */
.L_x_383:
        /* <DEDUP_REMOVED lines=13> */
.L_x_386:
[----:B------:R-:W-:Y:S05]  /*8a60*/  BSYNC B1 ;  /* 0x0000000000017941 */ /* 0x000fea0003800000 */
.L_x_385:
[----:B-1----:R-:W-:Y:S01]  /*8a70*/  @!P1 IMAD R13, R102, R217, R12 ;  /* 0x000000d9660d9224 */ /* 0x002fe200078e020c */
[----:B------:R-:W-:Y:S04]  /*8a80*/  BSSY B1, `(.L_x_387) ;  /* 0x0000006000017945 */ /* 0x000fe80003800000 */
[----:B------:R1:W-:Y:S01]  /*8a90*/  @!P1 STG.E.U8 desc[UR36][R8.64+0x158], R13 ;  /* 0x0001580d08009986 */ /* 0x0003e2000c101124 */
[----:B------:R-:W-:Y:S05]  /*8aa0*/  @P4 BRA `(.L_x_388) ;  /* 0x00000000000c4947 */ /* 0x000fea0003800000 */
[----:B------:R-:W1:Y:S02]  /*8ab0*/  LDG.E.U8 R218, desc[UR36][R4.64+0x159] ;  /* 0x0001592404da7981 */ /* 0x000e64000c1e1100 */
[----:B-1----:R-:W-:-:S05]  /*8ac0*/  PRMT R13, R218, 0x8880, RZ ;  /* 0x00008880da0d7816 */ /* 0x002fca00000000ff */
[----:B------:R-:W-:-:S07]  /*8ad0*/  IMAD R12, R13, R216, RZ ;  /* 0x000000d80d0c7224 */ /* 0x000fce00078e02ff */
.L_x_388:
[----:B------:R-:W-:Y:S05]  /*8ae0*/  BSYNC B1 ;  /* 0x0000000000017941 */ /* 0x000fea0003800000 */
.L_x_387:
[----:B------:R-:W-:Y:S01]  /*8af0*/  @!P4 IMAD R103, R103, R217, R12 ;  /* 0x000000d96767c224 */ /* 0x000fe200078e020c */
[----:B------:R-:W-:Y:S04]  /*8b00*/  BSSY B1, `(.L_x_389) ;  /* 0x0000006000017945 */ /* 0x000fe80003800000 */
[----:B------:R0:W-:Y:S01]  /*8b10*/  @!P4 STG.E.U8 desc[UR36][R8.64+0x159], R103 ;  /* 0x000159670800c986 */ /* 0x0001e2000c101124 */
[----:B------:R-:W-:Y:S05]  /*8b20*/  @P5 BRA `(.L_x_390) ;  /* 0x00000000000c5947 */ /* 0x000fea0003800000 */
[----:B------:R-:W1:Y:S02]  /*8b30*/  LDG.E.U8 R218, desc[UR36][R10.64+0x160] ;  /* 0x000160240ada7981 */ /* 0x000e64000c1e1100 */
[----:B-1----:R-:W-:-:S05]  /*8b40*/  PRMT R13, R218, 0x8880, RZ ;  /* 0x00008880da0d7816 */ /* 0x002fca00000000ff */
[----:B------:R-:W-:-:S07]  /*8b50*/  IMAD R12, R13, R216, RZ ;  /* 0x000000d80d0c7224 */ /* 0x000fce00078e02ff */
.L_x_390:
[----:B------:R-:W-:Y:S05]  /*8b60*/  BSYNC B1 ;  /* 0x0000000000017941 */ /* 0x000fea0003800000 */
.L_x_389:
[----:B-1----:R-:W-:Y:S01]  /*8b70*/  @!P5 IMAD R13, R104, R217, R12 ;  /* 0x000000d9680dd224 */ /* 0x002fe200078e020c */
[----:B------:R-:W-:Y:S04]  /*8b80*/  BSSY B1, `(.L_x_391) ;  /* 0x0000006000017945 */ /* 0x000fe80003800000 */
[----:B------:R1:W-:Y:S01]  /*8b90*/  @!P5 STG.E.U8 desc[UR36][R6.64+0x160], R13 ;  /* 0x0001600d0600d986 */ /* 0x0003e2000c101124 */
[----:B------:R-:W-:Y:S05]  /*8ba0*/  @P0 BRA `(.L_x_392) ;  /* 0x00000000000c0947 */ /* 0x000fea0003800000 */
[----:B------:R-:W1:Y:S02]  /*8bb0*/  LDG.E.U8 R218, desc[UR36][R10.64+0x161] ;  /* 0x000161240ada7981 */ /* 0x000e64000c1e1100 */
[----:B-1----:R-:W-:-:S05]  /*8bc0*/  PRMT R13, R218, 0x8880, RZ ;  /* 0x00008880da0d7816 */ /* 0x002fca00000000ff */
[----:B------:R-:W-:-:S07]  /*8bd0*/  IMAD R12, R13, R216, RZ ;  /* 0x000000d80d0c7224 */ /* 0x000fce00078e02ff */
.L_x_392:
[----:B------:R-:W-:Y:S05]  /*8be0*/  BSYNC B1 ;  /* 0x0000000000017941 */ /* 0x000fea0003800000 */
.L_x_391:
        /* <DEDUP_REMOVED lines=13> */
.L_x_394:
[----:B------:R-:W-:Y:S05]  /*8cc0*/  BSYNC B1 ;  /* 0x0000000000017941 */ /* 0x000fea0003800000 */
.L_x_393:
[----:B-1----:R-:W-:Y:S01]  /*8cd0*/  @!P3 IMAD R13, R106, R217, R12 ;  /* 0x000000d96a0db224 */ /* 0x002fe200078e020c */
[----:B------:R-:W-:Y:S04]  /*8ce0*/  BSSY B1, `(.L_x_395) ;  /* 0x0000006000017945 */ /* 0x000fe80003800000 */
[----:B------:R1:W-:Y:S01]  /*8cf0*/  @!P3 STG.E.U8 desc[UR36][R8.64+0x160], R13 ;  /* 0x0001600d0800b986 */ /* 0x0003e2000c101124 */
[----:B------:R-:W-:Y:S05]  /*8d00*/  @P2 BRA `(.L_x_396) ;  /* 0x00000000000c2947 */ /* 0x000fea0003800000 */
[----:B------:R-:W1:Y:S02]  /*8d10*/  LDG.E.U8 R218, desc[UR36][R4.64+0x161] ;  /* 0x0001612404da7981 */ /* 0x000e64000c1e1100 */
[----:B-1----:R-:W-:-:S05]  /*8d20*/  PRMT R13, R218, 0x8880, RZ ;  /* 0x00008880da0d7816 */ /* 0x002fca00000000ff */
[----:B------:R-:W-:-:S07]  /*8d30*/  IMAD R12, R13, R216, RZ ;  /* 0x000000d80d0c7224 */ /* 0x000fce00078e02ff */
.L_x_396:
[----:B------:R-:W-:Y:S05]  /*8d40*/  BSYNC B1 ;  /* 0x0000000000017941 */ /* 0x000fea0003800000 */
.L_x_395:
[----:B------:R-:W-:Y:S01]  /*8d50*/  @!P2 IMAD R107, R107, R217, R12 ;  /* 0x000000d96b6ba224 */ /* 0x000fe200078e020c */
[----:B------:R-:W-:Y:S04]  /*8d60*/  BSSY B1, `(.L_x_397) ;  /* 0x0000006000017945 */ /* 0x000fe80003800000 */
[----:B------:R0:W-:Y:S01]  /*8d70*/  @!P2 STG.E.U8 desc[UR36][R8.64+0x161], R107 ;  /* 0x0001616b0800a986 */ /* 0x0001e2000c101124 */
[----:B------:R-:W-:Y:S05]  /*8d80*/  @P0 BRA `(.L_x_398) ;  /* 0x00000000000c0947 */ /* 0x000fea0003800000 */
[----:B------:R-:W1:Y:S02]  /*8d90*/  LDG.E.U8 R218, desc[UR36][R10.64+0x168] ;  /* 0x000168240ada7981 */ /* 0x000e64000c1e1100 */
[----:B-1----:R-:W-:-:S05]  /*8da0*/  PRMT R13, R218, 0x8880, RZ ;  /* 0x00008880da0d7816 */ /* 0x002fca00000000ff */
[----:B------:R-:W-:-:S07]  /*8db0*/  IMAD R12, R13, R216, RZ ;  /* 0x000000d80d0c7224 */ /* 0x000fce00078e02ff */
.L_x_398:
[----:B------:R-:W-:Y:S05]  /*8dc0*/  BSYNC B1 ;  /* 0x0000000000017941 */ /* 0x000fea0003800000 */
.L_x_397:
[----:B-1----:R-:W-:Y:S01]  /*8dd0*/  @!P0 IMAD R13, R108, R217, R12 ;  /* 0x000000d96c0d8224 */ /* 0x002fe200078e020c */
[----:B------:R-:W-:Y:S04]  /*8de0*/  BSSY B1, `(.L_x_399) ;  /* 0x0000006000017945 */ /* 0x000fe80003800000 */
[----:B------:R1:W-:Y:S01]  /*8df0*/  @!P0 STG.E.U8 desc[UR36][R6.64+0x168], R13 ;  /* 0x0001680d06008986 */ /* 0x0003e2000c101124 */
[----:B------:R-:W-:Y:S05]  /*8e00*/  @P5 BRA `(.L_x_400) ;  /* 0x00000000000c5947 */ /* 0x000fea0003800000 */
[----:B------:R-:W1:Y:S02]  /*8e10*/  LDG.E.U8 R218, desc[UR36][R10.64+0x169] ;  /* 0x000169240ada7981 */ /* 0x000e64000c1e1100 */
[----:B-1----:R-:W-:-:S05]  /*8e20*/  PRMT R13, R218, 0x8880, RZ ;  /* 0x00008880da0d7816 */ /* 0x002fca00000000ff */
[----:B------:R-:W-:-:S07]  /*8e30*/  IMAD R12, R13, R216, RZ ;  /* 0x000000d80d0c7224 */ /* 0x000fce00078e02ff */
.L_x_400:
[----:B------:R-:W-:Y:S05]  /*8e40*/  BSYNC B1 ;  /* 0x0000000000017941 */ /* 0x000fea0003800000 */
.L_x_399:
        /* <DEDUP_REMOVED lines=13> */
.L_x_402:
[----:B------:R-:W-:Y:S05]  /*8f20*/  BSYNC B1 ;  /* 0x0000000000017941 */ /* 0x000fea0003800000 */
.L_x_401:
[----:B-1----:R-:W-:Y:S01]  /*8f30*/  @!P4 IMAD R13, R110, R217, R12 ;  /* 0x000000d96e0dc224 */ /* 0x002fe200078e020c */
[----:B------:R-:W-:Y:S04]  /*8f40*/  BSSY B1, `(.L_x_403) ;  /* 0x0000006000017945 */ /* 0x000fe80003800000 */
[----:B------:R1:W-:Y:S01]  /*8f50*/  @!P4 STG.E.U8 desc[UR36][R8.64+0x168], R13 ;  /* 0x0001680d0800c986 */ /* 0x0003e2000c101124 */
[----:B------:R-:W-:Y:S05]  /*8f60*/  @P1 BRA `(.L_x_404) ;  /* 0x00000000000c1947 */ /* 0x000fea0003800000 */
[----:B------:R-:W1:Y:S02]  /*8f70*/  LDG.E.U8 R218, desc[UR36][R4.64+0x169] ;  /* 0x0001692404da7981 */ /* 0x000e64000c1e1100 */
[----:B-1----:R-:W-:-:S05]  /*8f80*/  PRMT R13, R218, 0x8880, RZ ;  /* 0x00008880da0d7816 */ /* 0x002fca00000000ff */
[----:B------:R-:W-:-:S07]  /*8f90*/  IMAD R12, R13, R216, RZ ;  /* 0x000000d80d0c7224 */ /* 0x000fce00078e02ff */
.L_x_404:
[----:B------:R-:W-:Y:S05]  /*8fa0*/  BSYNC B1 ;  /* 0x0000000000017941 */ /* 0x000fea0003800000 */
.L_x_403:
[----:B------:R-:W-:Y:S01]  /*8fb0*/  @!P1 IMAD R111, R111, R217, R12 ;  /* 0x000000d96f6f9224 */ /* 0x000fe200078e020c */
[----:B------:R-:W-:Y:S04]  /*8fc0*/  BSSY B1, `(.L_x_405) ;  /* 0x0000006000017945 */ /* 0x000fe80003800000 */
[----:B------:R0:W-:Y:S01]  /*8fd0*/  @!P1 STG.E.U8 desc[UR36][R8.64+0x169], R111 ;  /* 0x0001696f08009986 */ /* 0x0001e2000c101124 */
[----:B------:R-:W-:Y:S05]  /*8fe0*/  @P3 BRA `(.L_x_406) ;  /* 0x00000000000c3947 */ /* 0x000fea0003800000 */
[----:B------:R-:W1:Y:S02]  /*8ff0*/  LDG.E.U8 R218, desc[UR36][R10.64+0x170] ;  /* 0x000170240ada7981 */ /* 0x000e64000c1e1100 */
[----:B-1----:R-:W-:-:S05]  /*9000*/  PRMT R13, R218, 0x8880, RZ ;  /* 0x00008880da0d7816 */ /* 0x002fca00000000ff */
[----:B------:R-:W-:-:S07]  /*9010*/  IMAD R12, R13, R216, RZ ;  /* 0x000000d80d0c7224 */ /* 0x000fce00078e02ff */
.L_x_406:
[----:B------:R-:W-:Y:S05]  /*9020*/  BSYNC B1 ;  /* 0x0000000000017941 */ /* 0x000fea0003800000 */
.L_x_405:
[----:B-1----:R-:W-:Y:S01]  /*9030*/  @!P3 IMAD R13, R112, R217, R12 ;  /* 0x000000d9700db224 */ /* 0x002fe200078e020c */
[----:B------:R-:W-:Y:S04]  /*9040*/  BSSY B1, `(.L_x_407) ;  /* 0x0000006000017945 */ /* 0x000fe80003800000 */
[----:B------:R1:W-:Y:S01]  /*9050*/  @!P3 STG.E.U8 desc[UR36][R6.64+0x170], R13 ;  /* 0x0001700d0600b986 */ /* 0x0003e2000c101124 */
[----:B------:R-:W-:Y:S05]  /*9060*/  @P5 BRA `(.L_x_408) ;  /* 0x00000000000c5947 */ /* 0x000fea0003800000 */
[----:B------:R-:W1:Y:S02]  /*9070*/  LDG.E.U8 R218, desc[UR36][R10.64+0x171] ;  /* 0x000171240ada7981 */ /* 0x000e64000c1e1100 */
[----:B-1----:R-:W-:-:S05]  /*9080*/  PRMT R13, R218, 0x8880, RZ ;  /* 0x00008880da0d7816 */ /* 0x002fca00000000ff */
[----:B------:R-:W-:-:S07]  /*9090*/  IMAD R12, R13, R216, RZ ;  /* 0x000000d80d0c7224 */ /* 0x000fce00078e02ff */
.L_x_408:
[----:B------:R-:W-:Y:S05]  /*90a0*/  BSYNC B1 ;  /* 0x0000000000017941 */ /* 0x000fea0003800000 */
.L_x_407:
        /* <DEDUP_REMOVED lines=9> */
[----:B------:R-:W-:Y:S01]  /*9140*/  ISETP.LT.OR P3, PT, R3, 0x9, !P3 ;  /* 0x000000090300780c */ /* 0x000fe20005f61670 */
[----:B------:R-:W-:-:S12]  /*9150*/  @P2 BRA `(.L_x_410) ;  /* 0x00000000000c2947 */ /* 0x000fd80003800000 */
[----:B------:R-:W1:Y:S02]  /*9160*/  LDG.E.U8 R218, desc[UR36][R4.64+0x170] ;  /* 0x0001702404da7981 */ /* 0x000e64000c1e1100 */
[----:B-1----:R-:W-:-:S05]  /*9170*/  PRMT R13, R218, 0x8880, RZ ;  /* 0x00008880da0d7816 */ /* 0x002fca00000000ff */
[----:B------:R-:W-:-:S07]  /*9180*/  IMAD R12, R13, R216, RZ ;  /* 0x000000d80d0c7224 */ /* 0x000fce00078e02ff */
.L_x_410:
[----:B------:R-:W-:Y:S05]  /*9190*/  BSYNC B1 ;  /* 0x0000000000017941 */ /* 0x000fea0003800000 */
.L_x_409:
[----:B-1----:R-:W-:Y:S01]  /*91a0*/  @!P2 IMAD R13, R114, R217, R12 ;  /* 0x000000d9720da224 */ /* 0x002fe200078e020c */
[----:B------:R-:W-:Y:S04]  /*91b0*/  BSSY B1, `(.L_x_411) ;  /* 0x0000006000017945 */ /* 0x000fe80003800000 */
[----:B------:R1:W-:Y:S01]  /*91c0*/  @!P2 STG.E.U8 desc[UR36][R8.64+0x170], R13 ;  /* 0x0001700d0800a986 */ /* 0x0003e2000c101124 */
[----:B------:R-:W-:Y:S05]  /*91d0*/  @P0 BRA `(.L_x_412) ;  /* 0x00000000000c0947 */ /* 0x000fea0003800000 */
[----:B------:R-:W1:Y:S02]  /*91e0*/  LDG.E.U8 R218, desc[UR36][R4.64+0x171] ;  /* 0x0001712404da7981 */ /* 0x000e64000c1e1100 */
[----:B-1----:R-:W-:-:S05]  /*91f0*/  PRMT R13, R218, 0x8880, RZ ;  /* 0x00008880da0d7816 */ /* 0x002fca00000000ff */
[----:B------:R-:W-:-:S07]  /*9200*/  IMAD R12, R13, R216, RZ ;  /* 0x000000d80d0c7224 */ /* 0x000fce00078e02ff */
.L_x_412:
[----:B------:R-:W-:Y:S05]  /*9210*/  BSYNC B1 ;  /* 0x0000000000017941 */ /* 0x000fea0003800000 */
.L_x_411:
[----:B------:R-:W-:Y:S01]  /*9220*/  @!P0 IMAD R115, R115, R217, R12 ;  /* 0x000000d973738224 */ /* 0x000fe200078e020c */
[----:B------:R-:W-:Y:S04]  /*9230*/  BSSY B1, `(.L_x_413) ;  /* 0x0000006000017945 */ /* 0x000fe80003800000 */
[----:B------:R0:W-:Y:S01]  /*9240*/  @!P0 STG.E.U8 desc[UR36][R8.64+0x171], R115 ;  /* 0x0001717308008986 */ /* 0x0001e2000c101124 */
[----:B------:R-:W-:Y:S05]  /*9250*/  @P5 BRA `(.L_x_414) ;  /* 0x00000000000c5947 */ /* 0x000fea0003800000 */
[----:B------:R-:W1:Y:S02]  /*9260*/  LDG.E.U8 R218, desc[UR36][R10.64+0x178] ;  /* 0x000178240ada7981 */ /* 0x000e64000c1e1100 */
[----:B-1----:R-:W-:-:S05]  /*9270*/  PRMT R13, R218, 0x8880, RZ ;  /* 0x00008880da0d7816 */ /* 0x002fca00000000ff */
[----:B------:R-:W-:-:S07]  /*9280*/  IMAD R12, R13, R216, RZ ;  /* 0x000000d80d0c7224 */ /* 0x000fce00078e02ff */
.L_x_414:
[----:B------:R-:W-:Y:S05]  /*9290*/  BSYNC B1 ;  /* 0x0000000000017941 */ /* 0x000fea0003800000 */
.L_x_413:
[----:B-1----:R-:W-:Y:S01]  /*92a0*/  @!P5 IMAD R13, R116, R217, R12 ;  /* 0x000000d9740dd224 */ /* 0x002fe200078e020c */
[----:B------:R-:W-:Y:S04]  /*92b0*/  BSSY B1, `(.L_x_415) ;  /* 0x0000006000017945 */ /* 0x000fe80003800000 */
[----:B------:R1:W-:Y:S01]  /*92c0*/  @!P5 STG.E.U8 desc[UR36][R6.64+0x178], R13 ;  /* 0x0001780d0600d986 */ /* 0x0003e2000c101124 */
[----:B------:R-:W-:Y:S05]  /*92d0*/  @P4 BRA `(.L_x_416) ;  /* 0x00000000000c4947 */ /* 0x000fea0003800000 */
[----:B------:R-:W1:Y:S02]  /*92e0*/  LDG.E.U8 R218, desc[UR36][R10.64+0x179] ;  /* 0x000179240ada7981 */ /* 0x000e64000c1e1100 */
[----:B-1----:R-:W-:-:S05]  /*92f0*/  PRMT R13, R218, 0x8880, RZ ;  /* 0x00008880da0d7816 */ /* 0x002fca00000000ff */
[----:B------:R-:W-:-:S07]  /*9300*/  IMAD R12, R13, R216, RZ ;  /* 0x000000d80d0c7224 */ /* 0x000fce00078e02ff */
.L_x_416:
[----:B------:R-:W-:Y:S05]  /*9310*/  BSYNC B1 ;  /* 0x0000000000017941 */ /* 0x000fea0003800000 */
.L_x_415:
[----:B------:R-:W-:Y:S01]  /*9320*/  @!P4 IMAD R117, R117, R217, R12 ;  /* 0x000000d97575c224 */ /* 0x000fe200078e020c */
[----:B------:R-:W-:Y:S04]  /*9330*/  BSSY B1, `(.L_x_417) ;  /* 0x0000006000017945 */ /* 0x000fe80003800000 */
[----:B------:R0:W-:Y:S01]  /*9340*/  @!P4 STG.E.U8 desc[UR36][R6.64+0x179], R117 ;  /* 0x000179750600c986 */ /* 0x0001e2000c101124 */
[----:B------:R-:W-:Y:S05]  /*9350*/  @P3 BRA `(.L_x_418) ;  /* 0x00000000000c3947 */ /* 0x000fea0003800000 */
[----:B------:R-:W0:Y:S02]  /*9360*/  LDG.E.U8 R218, desc[UR36][R4.64+0x178] ;  /* 0x0001782404da7981 */ /* 0x000e24000c1e1100 */
[----:B012-4-:R-:W-:-:S05]  /*9370*/  PRMT R7, R218, 0x8880, RZ ;  /* 0x00008880da077816 */ /* 0x017fca00000000ff */
[----:B------:R-:W-:-:S07]  /*9380*/  IMAD R12, R7, R216, RZ ;  /* 0x000000d8070c7224 */ /* 0x000fce00078e02ff */
.L_x_418:
[----:B------:R-:W-:Y:S05]  /*9390*/  BSYNC B1 ;  /* 0x0000000000017941 */ /* 0x000fea0003800000 */
.L_x_417:
[----:B012-4-:R-:W-:Y:S01]  /*93a0*/  @!P3 IMAD R7, R118, R217, R12 ;  /* 0x000000d97607b224 */ /* 0x017fe200078e020c */
[----:B------:R-:W-:Y:S01]  /*93b0*/  ISETP.LT.OR P1, PT, R3, 0x9, !P1 ;  /* 0x000000090300780c */ /* 0x000fe20004f21670 */
[----:B------:R-:W-:Y:S03]  /*93c0*/  BSSY B1, `(.L_x_419) ;  /* 0x0000006000017945 */ /* 0x000fe60003800000 */
[----:B------:R0:W-:Y:S09]  /*93d0*/  @!P3 STG.E.U8 desc[UR36][R8.64+0x178], R7 ;  /* 0x000178070800b986 */ /* 0x0001f2000c101124 */
[----:B------:R-:W-:Y:S05]  /*93e0*/  @P1 BRA `(.L_x_420) ;  /* 0x00000000000c1947 */ /* 0x000fea0003800000 */
[----:B------:R-:W2:Y:S02]  /*93f0*/  LDG.E.U8 R218, desc[UR36][R4.64+0x179] ;  /* 0x0001792404da7981 */ /* 0x000ea4000c1e1100 */
[----:B--2---:R-:W-:-:S05]  /*9400*/  PRMT R3, R218, 0x8880, RZ ;  /* 0x00008880da037816 */ /* 0x004fca00000000ff */
[----:B------:R-:W-:-:S07]  /*9410*/  IMAD R12, R3, R216, RZ ;  /* 0x000000d8030c7224 */ /* 0x000fce00078e02ff */
.L_x_420:
[----:B------:R-:W-:Y:S05]  /*9420*/  BSYNC B1 ;  /* 0x0000000000017941 */ /* 0x000fea0003800000 */
.L_x_419:
[----:B------:R-:W-:Y:S01]  /*9430*/  IMAD R119, R119, R217, R12 ;  /* 0x000000d977777224 */ /* 0x000fe200078e020c */
[----:B------:R-:W-:Y:S06]  /*9440*/  @P1 BRA `(.L_x_421) ;  /* 0x0000002800881947 */ /* 0x000fec0003800000 */
[----:B------:R1:W-:Y:S01]  /*9450*/  STG.E.U8 desc[UR36][R8.64+0x179], R119 ;  /* 0x0001797708007986 */ /* 0x0003e2000c101124 */
[----:B------:R-:W-:Y:S05]  /*9460*/  BRA `(.L_x_421) ;  /* 0x0000002800807947 */ /* 0x000fea0003800000 */
.L_x_36:
[C---:B------:R-:W-:Y:S02]  /*9470*/  ISETP.GE.AND P1, PT, R0.reuse, 0x1, PT ;  /* 0x000000010000780c */ /* 0x040fe40003f26270 */
[----:B------:R-:W-:Y:S02]  /*9480*/  ISETP.GE.AND P2, PT, R0, 0x2, PT ;  /* 0x000000020000780c */ /* 0x000fe40003f46270 */
[C---:B------:R-:W-:Y:S02]  /*9490*/  ISETP.LT.OR P4, PT, R3.reuse, 0x1, !P1 ;  /* 0x000000010300780c */ /* 0x040fe40004f81670 */
[C---:B------:R-:W-:Y:S02]  /*94a0*/  ISETP.LT.OR P5, PT, R3.reuse, 0x1, !P2 ;  /* 0x000000010300780c */ /* 0x040fe400057a1670 */
[C---:B------:R-:W-:Y:S02]  /*94b0*/  ISETP.LT.OR P1, PT, R3.reuse, 0x9, !P1 ;  /* 0x000000090300780c */ /* 0x040fe40004f21670 */
[----:B------:R-:W-:-:S02]  /*94c0*/  ISETP.LT.OR P2, PT, R3, 0x9, !P2 ;  /* 0x000000090300780c */ /* 0x000fc40005741670 */
[C---:B------:R-:W-:Y:S02]  /*94d0*/  ISETP.GE.AND P3, PT, R0.reuse, 0x9, PT ;  /* 0x000000090000780c */ /* 0x040fe40003f66270 */
[----:B------:R-:W-:-:S03]  /*94e0*/  ISETP.GE.AND P0, PT, R0, 0xa, PT ;  /* 0x0000000a0000780c */ /* 0x000fc60003f06270 */
[-C--:B------:R-:W-:Y:S02]  /*94f0*/  @!P4 IMAD R5, R120, R217.reuse, RZ ;  /* 0x000000d97805c224 */ /* 0x080fe400078e02ff */
[-C--:B------:R-:W-:Y:S02]  /*9500*/  @!P5 IMAD R121, R121, R217.reuse, RZ ;  /* 0x000000d97979d224 */ /* 0x080fe400078e02ff */
[-C--:B------:R-:W-:Y:S01]  /*9510*/  @!P1 IMAD R11, R122, R217.reuse, RZ ;  /* 0x000000d97a0b9224 */ /* 0x080fe200078e02ff */
[----:B------:R0:W-:Y:S01]  /*9520*/  @!P4 STG.E.U8 desc[UR36][R6.64], R5 ;  /* 0x000000050600c986 */ /* 0x0001e2000c101124 */
[----:B------:R-:W-:Y:S01]  /*9530*/  ISETP.LT.OR P4, PT, R3, 0x1, !P3 ;  /* 0x000000010300780c */ /* 0x000fe20005f81670 */
[----:B------:R-:W-:Y:S02]  /*9540*/  @!P2 IMAD R123, R123, R217, RZ ;  /* 0x000000d97b7ba224 */ /* 0x000fe400078e02ff */
[----:B------:R-:W-:Y:S01]  /*9550*/  @!P5 STG.E.U8 desc[UR36][R6.64+0x1], R121 ;  /* 0x000001790600d986 */ /* 0x000fe2000c101124 */
[----:B------:R-:W-:-:S02]  /*9560*/  ISETP.LT.OR P5, PT, R3, 0x1, !P0 ;  /* 0x000000010300780c */ /* 0x000fc400047a1670 */
[C---:B------:R-:W-:Y:S01]  /*9570*/  ISETP.LT.OR P0, PT, R3.reuse, 0x9, !P0 ;  /* 0x000000090300780c */ /* 0x040fe20004701670 */
[----:B------:R1:W-:Y:S01]  /*9580*/  @!P1 STG.E.U8 desc[UR36][R8.64], R11 ;  /* 0x0000000b08009986 */ /* 0x0003e2000c101124 */
[----:B------:R-:W-:Y:S02]  /*9590*/  ISETP.LT.OR P1, PT, R3, 0x9, !P3 ;  /* 0x000000090300780c */ /* 0x000fe40005f21670 */
[C---:B------:R-:W-:Y:S01]  /*95a0*/  ISETP.GE.AND P3, PT, R0.reuse, 0x11, PT ;  /* 0x000000110000780c */ /* 0x040fe20003f66270 */
[----:B------:R-:W-:Y:S01]  /*95b0*/  @!P2 STG.E.U8 desc[UR36][R8.64+0x1], R123 ;  /* 0x0000017b0800a986 */ /* 0x000fe2000c101124 */
[----:B------:R-:W-:Y:S01]  /*95c0*/  ISETP.GE.AND P2, PT, R0, 0x12, PT ;  /* 0x000000120000780c */ /* 0x000fe20003f46270 */
[----:B------:R-:W-:-:S04]  /*95d0*/  @!P4 IMAD R13, R124, R217, RZ ;  /* 0x000000d97c0dc224 */ /* 0x000fc800078e02ff */
[-C--:B------:R-:W-:Y:S01]  /*95e0*/  @!P5 IMAD R125, R125, R217.reuse, RZ ;  /* 0x000000d97d7dd224 */ /* 0x080fe200078e02ff */
[----:B------:R-:W-:Y:S01]  /*95f0*/  @!P4 STG.E.U8 desc[UR36][R6.64+0x8], R13 ;  /* 0x0000080d0600c986 */ /* 0x000fe2000c101124 */
[----:B------:R-:W-:Y:S01]  /*9600*/  ISETP.LT.OR P4, PT, R3, 0x1, !P3 ;  /* 0x000000010300780c */ /* 0x000fe20005f81670 */
[-C--:B------:R-:W-:Y:S02]  /*9610*/  @!P0 IMAD R127, R127, R217.reuse, RZ ;  /* 0x000000d97f7f8224 */ /* 0x080fe400078e02ff */
[----:B------:R-:W-:Y:S01]  /*9620*/  @!P5 STG.E.U8 desc[UR36][R6.64+0x9], R125 ;  /* 0x0000097d0600d986 */ /* 0x000fe2000c101124 */
[C---:B------:R-:W-:Y:S01]  /*9630*/  ISETP.LT.OR P5, PT, R3.reuse, 0x1, !P2 ;  /* 0x000000010300780c */ /* 0x040fe200057a1670 */
[----:B0-----:R-:W-:Y:S01]  /*9640*/  @!P1 IMAD R5, R126, R217, RZ ;  /* 0x000000d97e059224 */ /* 0x001fe200078e02ff */
[----:B------:R-:W-:Y:S01]  /*9650*/  ISETP.LT.OR P2, PT, R3, 0x9, !P2 ;  /* 0x000000090300780c */ /* 0x000fe20005741670 */
[----:B------:R-:W-:Y:S01]  /*9660*/  @!P0 STG.E.U8 desc[UR36][R8.64+0x9], R127 ;  /* 0x0000097f08008986 */ /* 0x000fe2000c101124 */
[----:B------:R-:W-:-:S03]  /*9670*/  ISETP.GE.AND P0, PT, R0, 0x1a, PT ;  /* 0x0000001a0000780c */ /* 0x000fc60003f06270 */
[----:B------:R0:W-:Y:S01]  /*9680*/  @!P1 STG.E.U8 desc[UR36][R8.64+0x8], R5 ;  /* 0x0000080508009986 */ /* 0x0001e2000c101124 */
[----:B------:R-:W-:Y:S01]  /*9690*/  ISETP.LT.OR P1, PT, R3, 0x9, !P3 ;  /* 0x000000090300780c */ /* 0x000fe20005f21670 */
[----:B-1----:R-:W-:Y:S01]  /*96a0*/  @!P4 IMAD R11, R128, R217, RZ ;  /* 0x000000d9800bc224 */ /* 0x002fe200078e02ff */
[----:B------:R-:W-:-:S03]  /*96b0*/  ISETP.GE.AND P3, PT, R0, 0x19, PT ;  /* 0x000000190000780c */ /* 0x000fc60003f66270 */
[-C--:B------:R-:W-:Y:S01]  /*96c0*/  @!P5 IMAD R129, R129, R217.reuse, RZ ;  /* 0x000000d98181d224 */ /* 0x080fe200078e02ff */
[----:B------:R-:W-:Y:S01]  /*96d0*/  @!P4 STG.E.U8 desc[UR36][R6.64+0x10], R11 ;  /* 0x0000100b0600c986 */ /* 0x000fe2000c101124 */
[----:B------:R-:W-:Y:S01]  /*96e0*/  ISETP.LT.OR P4, PT, R3, 0x1, !P3 ;  /* 0x000000010300780c */ /* 0x000fe20005f81670 */
[-C--:B------:R-:W-:Y:S02]  /*96f0*/  @!P2 IMAD R131, R131, R217.reuse, RZ ;  /* 0x000000d98383a224 */ /* 0x080fe400078e02ff */
[----:B------:R-:W-:Y:S01]  /*9700*/  @!P5 STG.E.U8 desc[UR36][R6.64+0x11], R129 ;  /* 0x000011810600d986 */ /* 0x000fe2000c101124 */
[----:B------:R-:W-:Y:S02]  /*9710*/  ISETP.LT.OR P5, PT, R3, 0x1, !P0 ;  /* 0x000000010300780c */ /* 0x000fe400047a1670 */
[----:B0-----:R-:W-:Y:S01]  /*9720*/  @!P1 IMAD R5, R130, R217, RZ ;  /* 0x000000d982059224 */ /* 0x001fe200078e02ff */
[----:B------:R-:W-:Y:S01]  /*9730*/  @!P2 STG.E.U8 desc[UR36][R8.64+0x11], R131 ;  /* 0x000011830800a986 */ /* 0x000fe2000c101124 */
[----:B------:R-:W-:-:S02]  /*9740*/  ISETP.GE.AND P2, PT, R0, 0x22, PT ;  /* 0x000000220000780c */ /* 0x000fc40003f46270 */
[C---:B------:R-:W-:Y:S01]  /*9750*/  ISETP.LT.OR P0, PT, R3.reuse, 0x9, !P0 ;  /* 0x000000090300780c */ /* 0x040fe20004701670 */
[----:B------:R0:W-:Y:S01]  /*9760*/  @!P1 STG.E.U8 desc[UR36][R8.64+0x10], R5 ;  /* 0x0000100508009986 */ /* 0x0001e2000c101124 */
[----:B------:R-:W-:Y:S01]  /*9770*/  ISETP.LT.OR P1, PT, R3, 0x9, !P3 ;  /* 0x000000090300780c */ /* 0x000fe20005f21670 */
[----:B------:R-:W-:Y:S01]  /*9780*/  @!P4 IMAD R13, R132, R217, RZ ;  /* 0x000000d9840dc224 */ /* 0x000fe200078e02ff */
[----:B------:R-:W-:-:S03]  /*9790*/  ISETP.GE.AND P3, PT, R0, 0x21, PT ;  /* 0x000000210000780c */ /* 0x000fc60003f66270 */
[----:B------:R-:W-:Y:S01]  /*97a0*/  @!P5 IMAD R133, R133, R217, RZ ;  /* 0x000000d98585d224 */ /* 0x000fe200078e02ff */
[----:B------:R-:W-:Y:S01]  /*97b0*/  @!P4 STG.E.U8 desc[UR36][R6.64+0x18], R13 ;  /* 0x0000180d0600c986 */ /* 0x000fe2000c101124 */
[----:B------:R-:W-:-:S03]  /*97c0*/  ISETP.LT.OR P4, PT, R3, 0x1, !P3 ;  /* 0x000000010300780c */ /* 0x000fc60005f81670 */
[----:B------:R-:W-:Y:S01]  /*97d0*/  @!P5 STG.E.U8 desc[UR36][R6.64+0x19], R133 ;  /* 0x000019850600d986 */ /* 0x000fe2000c101124 */
[----:B------:R-:W-:Y:S01]  /*97e0*/  ISETP.LT.OR P5, PT, R3, 0x1, !P2 ;  /* 0x000000010300780c */ /* 0x000fe200057a1670 */
[-C--:B------:R-:W-:Y:S01]  /*97f0*/  @!P0 IMAD R135, R135, R217.reuse, RZ ;  /* 0x000000d987878224 */ /* 0x080fe200078e02ff */
[----:B------:R-:W-:Y:S01]  /*9800*/  ISETP.LT.OR P2, PT, R3, 0x9, !P2 ;  /* 0x000000090300780c */ /* 0x000fe20005741670 */
[----:B0-----:R-:W-:-:S03]  /*9810*/  @!P1 IMAD R5, R134, R217, RZ ;  /* 0x000000d986059224 */ /* 0x001fc600078e02ff */
[----:B------:R-:W-:Y:S01]  /*9820*/  @!P0 STG.E.U8 desc[UR36][R8.64+0x19], R135 ;  /* 0x0000198708008986 */ /* 0x000fe2000c101124 */
[----:B------:R-:W-:Y:S02]  /*9830*/  ISETP.GE.AND P0, PT, R0, 0x2a, PT ;  /* 0x0000002a0000780c */ /* 0x000fe40003f06270 */
[-C--:B------:R-:W-:Y:S01]  /*9840*/  @!P4 IMAD R11, R136, R217.reuse, RZ ;  /* 0x000000d9880bc224 */ /* 0x080fe200078e02ff */
[----:B------:R0:W-:Y:S01]  /*9850*/  @!P1 STG.E.U8 desc[UR36][R8.64+0x18], R5 ;  /* 0x0000180508009986 */ /* 0x0001e2000c101124 */
[----:B------:R-:W-:Y:S02]  /*9860*/  ISETP.LT.OR P1, PT, R3, 0x9, !P3 ;  /* 0x000000090300780c */ /* 0x000fe40005f21670 */
[-C--:B------:R-:W-:Y:S01]  /*9870*/  @!P5 IMAD R137, R137, R217.reuse, RZ ;  /* 0x000000d98989d224 */ /* 0x080fe200078e02ff */
[----:B------:R-:W-:Y:S01]  /*9880*/  ISETP.GE.AND P3, PT, R0, 0x29, PT ;  /* 0x000000290000780c */ /* 0x000fe20003f66270 */
[----:B------:R-:W-:Y:S01]  /*9890*/  @!P4 STG.E.U8 desc[UR36][R6.64+0x20], R11 ;  /* 0x0000200b0600c986 */ /* 0x000fe2000c101124 */
[----:B------:R-:W-:-:S02]  /*98a0*/  @!P2 IMAD R139, R139, R217, RZ ;  /* 0x000000d98b8ba224 */ /* 0x000fc400078e02ff */
[C---:B------:R-:W-:Y:S01]  /*98b0*/  ISETP.LT.OR P4, PT, R3.reuse, 0x1, !P3 ;  /* 0x000000010300780c */ /* 0x040fe20005f81670 */
[----:B------:R-:W-:Y:S01]  /*98c0*/  @!P5 STG.E.U8 desc[UR36][R6.64+0x21], R137 ;  /* 0x000021890600d986 */ /* 0x000fe2000c101124 */
[C---:B------:R-:W-:Y:S02]  /*98d0*/  ISETP.LT.OR P5, PT, R3.reuse, 0x1, !P0 ;  /* 0x000000010300780c */ /* 0x040fe400047a1670 */
[----:B------:R-:W-:Y:S01]  /*98e0*/  ISETP.LT.OR P0, PT, R3, 0x9, !P0 ;  /* 0x000000090300780c */ /* 0x000fe20004701670 */
[----:B------:R-:W-:Y:S01]  /*98f0*/  @!P2 STG.E.U8 desc[UR36][R8.64+0x21], R139 ;  /* 0x0000218b0800a986 */ /* 0x000fe2000c101124 */
[----:B0-----:R-:W-:Y:S01]  /*9900*/  @!P1 IMAD R5, R138, R217, RZ ;  /* 0x000000d98a059224 */ /* 0x001fe200078e02ff */
[----:B------:R-:W-:-:S04]  /*9910*/  ISETP.GE.AND P2, PT, R0, 0x32, PT ;  /* 0x000000320000780c */ /* 0x000fc80003f46270 */
[----:B------:R0:W-:Y:S01]  /*9920*/  @!P1 STG.E.U8 desc[UR36][R8.64+0x20], R5 ;  /* 0x0000200508009986 */ /* 0x0001e2000c101124 */
[----:B------:R-:W-:Y:S01]  /*9930*/  ISETP.LT.OR P1, PT, R3, 0x9, !P3 ;  /* 0x000000090300780c */ /* 0x000fe20005f21670 */
[-C--:B------:R-:W-:Y:S01]  /*9940*/  @!P4 IMAD R13, R140, R217.reuse, RZ ;  /* 0x000000d98c0dc224 */ /* 0x080fe200078e02ff */
[----:B------:R-:W-:Y:S01]  /*9950*/  ISETP.GE.AND P3, PT, R0, 0x31, PT ;  /* 0x000000310000780c */ /* 0x000fe20003f66270 */
[-C--:B------:R-:W-:Y:S02]  /*9960*/  @!P5 IMAD R141, R141, R217.reuse, RZ ;  /* 0x000000d98d8dd224 */ /* 0x080fe400078e02ff */
[----:B------:R-:W-:Y:S01]  /*9970*/  @!P0 IMAD R143, R143, R217, RZ ;  /* 0x000000d98f8f8224 */ /* 0x000fe200078e02ff */
[----:B------:R-:W-:Y:S01]  /*9980*/  @!P4 STG.E.U8 desc[UR36][R6.64+0x28], R13 ;  /* 0x0000280d0600c986 */ /* 0x000fe2000c101124 */
[----:B------:R-:W-:-:S03]  /*9990*/  ISETP.LT.OR P4, PT, R3, 0x1, !P3 ;  /* 0x000000010300780c */ /* 0x000fc60005f81670 */
[----:B------:R-:W-:Y:S01]  /*99a0*/  @!P5 STG.E.U8 desc[UR36][R6.64+0x29], R141 ;  /* 0x0000298d0600d986 */ /* 0x000fe2000c101124 */
[C---:B------:R-:W-:Y:S02]  /*99b0*/  ISETP.LT.OR P5, PT, R3.reuse, 0x1, !P2 ;  /* 0x000000010300780c */ /* 0x040fe400057a1670 */
[-C--:B0-----:R-:W-:Y:S01]  /*99c0*/  @!P1 IMAD R5, R142, R217.reuse, RZ ;  /* 0x000000d98e059224 */ /* 0x081fe200078e02ff */
[----:B------:R-:W-:Y:S01]  /*99d0*/  @!P0 STG.E.U8 desc[UR36][R8.64+0x29], R143 ;  /* 0x0000298f08008986 */ /* 0x000fe2000c101124 */
[C---:B------:R-:W-:Y:S02]  /*99e0*/  ISETP.LT.OR P2, PT, R3.reuse, 0x9, !P2 ;  /* 0x000000090300780c */ /* 0x040fe40005741670 */
[----:B------:R-:W-:Y:S01]  /*99f0*/  ISETP.GE.AND P0, PT, R0, 0x3a, PT ;  /* 0x0000003a0000780c */ /* 0x000fe20003f06270 */
[----:B------:R0:W-:Y:S01]  /*9a00*/  @!P1 STG.E.U8 desc[UR36][R8.64+0x28], R5 ;  /* 0x0000280508009986 */ /* 0x0001e2000c101124 */
[----:B------:R-:W-:Y:S01]  /*9a10*/  ISETP.LT.OR P1, PT, R3, 0x9, !P3 ;  /* 0x000000090300780c */ /* 0x000fe20005f21670 */
[----:B------:R-:W-:Y:S01]  /*9a20*/  @!P4 IMAD R11, R144, R217, RZ ;  /* 0x000000d9900bc224 */ /* 0x000fe200078e02ff */
[----:B------:R-:W-:-:S03]  /*9a30*/  ISETP.GE.AND P3, PT, R0, 0x39, PT ;  /* 0x000000390000780c */ /* 0x000fc60003f66270 */
[-C--:B------:R-:W-:Y:S01]  /*9a40*/  @!P5 IMAD R145, R145, R217.reuse, RZ ;  /* 0x000000d99191d224 */ /* 0x080fe200078e02ff */
[----:B------:R-:W-:Y:S01]  /*9a50*/  @!P4 STG.E.U8 desc[UR36][R6.64+0x30], R11 ;  /* 0x0000300b0600c986 */ /* 0x000fe2000c101124 */
[----:B------:R-:W-:Y:S02]  /*9a60*/  ISETP.LT.OR P4, PT, R3, 0x1, !P3 ;  /* 0x000000010300780c */ /* 0x000fe40005f81670 */
[-C--:B------:R-:W-:Y:S01]  /*9a70*/  @!P2 IMAD R147, R147, R217.reuse, RZ ;  /* 0x000000d99393a224 */ /* 0x080fe200078e02ff */
        /* <DEDUP_REMOVED lines=212> */
[----:B0-----:R-:W-:Y:S01]  /*a7c0*/  @!P1 IMAD R5, R206, R217, RZ ;  /* 0x000000d9ce059224 */ /* 0x001fe200078e02ff */
[----:B------:R-:W-:Y:S01]  /*a7d0*/  ISETP.LT.OR P2, PT, R3, 0x9, !P2 ;  /* 0x000000090300780c */ /* 0x000fe20005741670 */
[----:B------:R-:W-:Y:S01]  /*a7e0*/  @!P0 STG.E.U8 desc[UR36][R8.64+0xa9], R207 ;  /* 0x0000a9cf08008986 */ /* 0x000fe2000c101124 */
[----:B------:R-:W-:-:S03]  /*a7f0*/  ISETP.GE.AND P0, PT, R0, 0xba, PT ;  /* 0x000000ba0000780c */ /* 0x000fc60003f06270 */
[----:B------:R0:W-:Y:S01]  /*a800*/  @!P1 STG.E.U8 desc[UR36][R8.64+0xa8], R5 ;  /* 0x0000a80508009986 */ /* 0x0001e2000c101124 */
[-C--:B------:R-:W-:Y:S01]  /*a810*/  @!P4 IMAD R11, R208, R217.reuse, RZ ;  /* 0x000000d9d00bc224 */ /* 0x080fe200078e02ff */
[----:B------:R-:W-:Y:S02]  /*a820*/  ISETP.LT.OR P1, PT, R3, 0x9, !P3 ;  /* 0x000000090300780c */ /* 0x000fe40005f21670 */
[----:B------:R-:W-:Y:S01]  /*a830*/  ISETP.GE.AND P3, PT, R0, 0xb9, PT ;  /* 0x000000b90000780c */ /* 0x000fe20003f66270 */
[-C--:B------:R-:W-:Y:S01]  /*a840*/  @!P5 IMAD R209, R209, R217.reuse, RZ ;  /* 0x000000d9d1d1d224 */ /* 0x080fe200078e02ff */
[----:B------:R-:W-:Y:S02]  /*a850*/  @!P4 STG.E.U8 desc[UR36][R6.64+0xb0], R11 ;  /* 0x0000b00b0600c986 */ /* 0x000fe4000c101124 */
[----:B------:R-:W-:Y:S01]  /*a860*/  ISETP.LT.OR P4, PT, R3, 0x1, !P3 ;  /* 0x000000010300780c */ /* 0x000fe20005f81670 */
[----:B------:R-:W-:Y:S01]  /*a870*/  @!P2 IMAD R211, R211, R217, RZ ;  /* 0x000000d9d3d3a224 */ /* 0x000fe200078e02ff */
[----:B------:R-:W-:Y:S01]  /*a880*/  @!P5 STG.E.U8 desc[UR36][R6.64+0xb1], R209 ;  /* 0x0000b1d10600d986 */ /* 0x000fe2000c101124 */
[----:B------:R-:W-:-:S02]  /*a890*/  ISETP.LT.OR P5, PT, R3, 0x1, !P0 ;  /* 0x000000010300780c */ /* 0x000fc400047a1670 */
[C---:B------:R-:W-:Y:S01]  /*a8a0*/  ISETP.LT.OR P0, PT, R3.reuse, 0x9, !P0 ;  /* 0x000000090300780c */ /* 0x040fe20004701670 */
[----:B------:R-:W-:Y:S01]  /*a8b0*/  @!P2 STG.E.U8 desc[UR36][R8.64+0xb1], R211 ;  /* 0x0000b1d30800a986 */ /* 0x000fe2000c101124 */
[-C--:B0-----:R-:W-:Y:S01]  /*a8c0*/  @!P1 IMAD R5, R210, R217.reuse, RZ ;  /* 0x000000d9d2059224 */ /* 0x081fe200078e02ff */
[----:B------:R-:W-:Y:S02]  /*a8d0*/  ISETP.LT.OR P2, PT, R3, 0x9, !P3 ;  /* 0x000000090300780c */ /* 0x000fe40005f41670 */
[----:B------:R-:W-:Y:S02]  /*a8e0*/  ISETP.GE.AND P3, PT, R0, 0xc1, PT ;  /* 0x000000c10000780c */ /* 0x000fe40003f66270 */
[----:B------:R0:W-:Y:S01]  /*a8f0*/  @!P1 STG.E.U8 desc[UR36][R8.64+0xb0], R5 ;  /* 0x0000b00508009986 */ /* 0x0001e2000c101124 */
[-C--:B------:R-:W-:Y:S01]  /*a900*/  @!P4 IMAD R13, R212, R217.reuse, RZ ;  /* 0x000000d9d40dc224 */ /* 0x080fe200078e02ff */
[----:B------:R-:W-:Y:S02]  /*a910*/  ISETP.GE.AND P1, PT, R0, 0xc2, PT ;  /* 0x000000c20000780c */ /* 0x000fe40003f26270 */
[----:B------:R-:W-:-:S02]  /*a920*/  @!P5 IMAD R213, R213, R217, RZ ;  /* 0x000000d9d5d5d224 */ /* 0x000fc400078e02ff */
[----:B------:R-:W-:Y:S01]  /*a930*/  @!P4 STG.E.U8 desc[UR36][R6.64+0xb8], R13 ;  /* 0x0000b80d0600c986 */ /* 0x000fe2000c101124 */
[----:B------:R-:W-:Y:S01]  /*a940*/  ISETP.LT.OR P4, PT, R3, 0x1, !P3 ;  /* 0x000000010300780c */ /* 0x000fe20005f81670 */
[-C--:B------:R-:W-:Y:S01]  /*a950*/  @!P0 IMAD R215, R215, R217.reuse, RZ ;  /* 0x000000d9d7d78224 */ /* 0x080fe200078e02ff */
[C---:B------:R-:W-:Y:S01]  /*a960*/  ISETP.LT.OR P3, PT, R3.reuse, 0x9, !P3 ;  /* 0x000000090300780c */ /* 0x040fe20005f61670 */
[----:B------:R-:W-:Y:S01]  /*a970*/  @!P5 STG.E.U8 desc[UR36][R6.64+0xb9], R213 ;  /* 0x0000b9d50600d986 */ /* 0x000fe2000c101124 */
[C---:B------:R-:W-:Y:S01]  /*a980*/  ISETP.LT.OR P5, PT, R3.reuse, 0x1, !P1 ;  /* 0x000000010300780c */ /* 0x040fe20004fa1670 */
[----:B0-----:R-:W-:Y:S01]  /*a990*/  @!P2 IMAD R5, R214, R217, RZ ;  /* 0x000000d9d605a224 */ /* 0x001fe200078e02ff */
[----:B------:R-:W-:Y:S01]  /*a9a0*/  ISETP.LT.OR P1, PT, R3, 0x9, !P1 ;  /* 0x000000090300780c */ /* 0x000fe20004f21670 */
[----:B------:R-:W-:Y:S01]  /*a9b0*/  @!P0 STG.E.U8 desc[UR36][R8.64+0xb9], R215 ;  /* 0x0000b9d708008986 */ /* 0x000fe2000c101124 */
[----:B------:R-:W-:-:S03]  /*a9c0*/  ISETP.GE.AND P0, PT, R0, 0xca, PT ;  /* 0x000000ca0000780c */ /* 0x000fc60003f06270 */
[----:B------:R0:W-:Y:S01]  /*a9d0*/  @!P2 STG.E.U8 desc[UR36][R8.64+0xb8], R5 ;  /* 0x0000b8050800a986 */ /* 0x0001e2000c101124 */
[----:B------:R-:W-:Y:S01]  /*a9e0*/  ISETP.GE.AND P2, PT, R0, 0xc9, PT ;  /* 0x000000c90000780c */ /* 0x000fe20003f46270 */
[----:B------:R-:W-:-:S04]  /*a9f0*/  @!P4 IMAD R11, R24, R217, RZ ;  /* 0x000000d9180bc224 */ /* 0x000fc800078e02ff */
[-C--:B------:R-:W-:Y:S01]  /*aa00*/  @!P5 IMAD R25, R25, R217.reuse, RZ ;  /* 0x000000d91919d224 */ /* 0x080fe200078e02ff */
        /* <DEDUP_REMOVED lines=12> */
[-C--:B------:R-:W-:Y:S02]  /*aad0*/  @!P4 IMAD R29, R29, R217.reuse, RZ ;  /* 0x000000d91d1dc224 */ /* 0x080fe400078e02ff */
[-C--:B------:R-:W-:Y:S02]  /*aae0*/  @!P0 IMAD R31, R31, R217.reuse, RZ ;  /* 0x000000d91f1f8224 */ /* 0x080fe400078e02ff */
[-C--:B------:R-:W-:Y:S01]  /*aaf0*/  @!P5 IMAD R13, R28, R217.reuse, RZ ;  /* 0x000000d91c0dd224 */ /* 0x080fe200078e02ff */
[----:B------:R-:W-:Y:S01]  /*ab00*/  @!P4 STG.E.U8 desc[UR36][R6.64+0xc9], R29 ;  /* 0x0000c91d0600c986 */ /* 0x000fe2000c101124 */
[C---:B------:R-:W-:Y:S02]  /*ab10*/  ISETP.LT.OR P4, PT, R3.reuse, 0x1, !P3 ;  /* 0x000000010300780c */ /* 0x040fe40005f81670 */
        /* <DEDUP_REMOVED lines=291> */
[----:B------:R1:W-:Y:S01]  /*bd50*/  @!P4 STG.E.U8 desc[UR36][R6.64+0x170], R11 ;  /* 0x0001700b0600c986 */ /* 0x0003e2000c101124 */
[----:B------:R-:W-:Y:S01]  /*bd60*/  ISETP.LT.OR P4, PT, R3, 0x1, !P2 ;  /* 0x000000010300780c */ /* 0x000fe20005781670 */
[-C--:B------:R-:W-:Y:S01]  /*bd70*/  @!P1 IMAD R115, R115, R217.reuse, RZ ;  /* 0x000000d973739224 */ /* 0x080fe200078e02ff */
[C---:B------:R-:W-:Y:S01]  /*bd80*/  ISETP.LT.OR P2, PT, R3.reuse, 0x9, !P2 ;  /* 0x000000090300780c */ /* 0x040fe20005741670 */
[----:B------:R2:W-:Y:S01]  /*bd90*/  @!P5 STG.E.U8 desc[UR36][R6.64+0x171], R113 ;  /* 0x000171710600d986 */ /* 0x0005e2000c101124 */
[C---:B------:R-:W-:Y:S02]  /*bda0*/  ISETP.LT.OR P5, PT, R3.reuse, 0x1, !P0 ;  /* 0x000000010300780c */ /* 0x040fe400047a1670 */
[----:B------:R-:W-:Y:S01]  /*bdb0*/  ISETP.LT.OR P0, PT, R3, 0x9, !P0 ;  /* 0x000000090300780c */ /* 0x000fe20004701670 */
[-C--:B------:R-:W-:Y:S01]  /*bdc0*/  @!P3 IMAD R3, R114, R217.reuse, RZ ;  /* 0x000000d97203b224 */ /* 0x080fe200078e02ff */
[----:B------:R2:W-:Y:S04]  /*bdd0*/  @!P1 STG.E.U8 desc[UR36][R8.64+0x171], R115 ;  /* 0x0001717308009986 */ /* 0x0005e8000c101124 */
[----:B------:R2:W-:Y:S01]  /*bde0*/  @!P3 STG.E.U8 desc[UR36][R8.64+0x170], R3 ;  /* 0x000170030800b986 */ /* 0x0005e2000c101124 */
[----:B0-----:R-:W-:-:S02]  /*bdf0*/  @!P4 IMAD R5, R116, R217, RZ ;  /* 0x000000d97405c224 */ /* 0x001fc400078e02ff */
[-C--:B-1----:R-:W-:Y:S02]  /*be00*/  @!P2 IMAD R11, R118, R217.reuse, RZ ;  /* 0x000000d9760ba224 */ /* 0x082fe400078e02ff */
[-C--:B------:R-:W-:Y:S01]  /*be10*/  @!P5 IMAD R117, R117, R217.reuse, RZ ;  /* 0x000000d97575d224 */ /* 0x080fe200078e02ff */
[----:B------:R2:W-:Y:S01]  /*be20*/  @!P4 STG.E.U8 desc[UR36][R6.64+0x178], R5 ;  /* 0x000178050600c986 */ /* 0x0005e2000c101124 */
[----:B------:R-:W-:-:S03]  /*be30*/  @!P0 IMAD R119, R119, R217, RZ ;  /* 0x000000d977778224 */ /* 0x000fc600078e02ff */
[----:B------:R2:W-:Y:S04]  /*be40*/  @!P5 STG.E.U8 desc[UR36][R6.64+0x179], R117 ;  /* 0x000179750600d986 */ /* 0x0005e8000c101124 */
[----:B------:R2:W-:Y:S04]  /*be50*/  @!P2 STG.E.U8 desc[UR36][R8.64+0x178], R11 ;  /* 0x0001780b0800a986 */ /* 0x0005e8000c101124 */
[----:B------:R2:W-:Y:S02]  /*be60*/  @!P0 STG.E.U8 desc[UR36][R8.64+0x179], R119 ;  /* 0x0001797708008986 */ /* 0x0005e4000c101124 */
.L_x_421:
[----:B------:R-:W-:Y:S05]  /*be70*/  BSYNC B0 ;  /* 0x0000000000007941 */ /* 0x000fea0003800000 */
.L_x_35:
[----:B------:R-:W-:Y:S01]  /*be80*/  ULDC UR4, c[0x0][0xc] ;  /* 0x0000030000047ab9 */ /* 0x000fe20000000800 */
[----:B------:R-:W-:Y:S01]  /*be90*/  ULDC UR5, c[0x0][0x10] ;  /* 0x0000040000057ab9 */ /* 0x000fe20000000800 */
[----:B--2---:R-:W2:Y:S01]  /*bea0*/  LDC R3, c[0x0][0x14] ;  /* 0x00000500ff037b82 */ /* 0x004ea20000000800 */
[----:B------:R-:W-:Y:S01]  /*beb0*/  UIMAD.WIDE.U32 UR4, UR4, UR5, URZ ;  /* 0x00000005040472a5 */ /* 0x000fe2000f8e003f */
[----:B------:R-:W-:Y:S01]  /*bec0*/  IMAD.MOV.U32 R4, RZ, RZ, R19 ;  /* 0x000000ffff047224 */ /* 0x000fe200078e0013 */
[----:B------:R-:W-:Y:S01]  /*bed0*/  PRMT R0, RZ, 0x7610, R0 ;  /* 0x00007610ff007816 */ /* 0x000fe20000000000 */
[----:B------:R-:W-:Y:S02]  /*bee0*/  IMAD.MOV.U32 R5, RZ, RZ, R18 ;  /* 0x000000ffff057224 */ /* 0x000fe400078e0012 */
[----:B------:R-:W-:Y:S02]  /*bef0*/  IMAD.MOV.U32 R22, RZ, RZ, -0x1 ;  /* 0xffffffffff167424 */ /* 0x000fe400078e00ff */
[----:B--2---:R-:W-:-:S04]  /*bf00*/  IMAD.WIDE.U32 R4, R3, UR4, R4 ;  /* 0x0000000403047c25 */ /* 0x004fc8000f8e0004 */
[----:B------:R-:W-:Y:S01]  /*bf10*/  IMAD R3, R3, UR5, RZ ;  /* 0x0000000503037c24 */ /* 0x000fe2000f8e02ff */
[----:B------:R-:W-:Y:S01]  /*bf20*/  ULDC.64 UR4, c[0x0][0x650] ;  /* 0x0001940000047ab9 */ /* 0x000fe20000000a00 */
[----:B------:R-:W-:Y:S01]  /*bf30*/  IMAD.MOV.U32 R19, RZ, RZ, R4 ;  /* 0x000000ffff137224 */ /* 0x000fe200078e0004 */
[----:B------:R-:W-:Y:S01]  /*bf40*/  ISETP.GE.U32.AND P0, PT, R4, UR4, PT ;  /* 0x0000000404007c0c */ /* 0x000fe2000bf06070 */
[----:B------:R-:W-:Y:S02]  /*bf50*/  IMAD.IADD R18, R5, 0x1, R3 ;  /* 0x0000000105127824 */ /* 0x000fe400078e0203 */
[----:B------:R-:W-:-:S03]  /*bf60*/  IMAD.MOV.U32 R3, RZ, RZ, -0x1 ;  /* 0xffffffffff037424 */ /* 0x000fc600078e00ff */
[----:B------:R-:W-:Y:S02]  /*bf70*/  ISETP.GE.U32.AND.EX P0, PT, R18, UR5, PT, P0 ;  /* 0x0000000512007c0c */ /* 0x000fe4000bf06100 */
[----:B------:R2:W-:Y:S11]  /*bf80*/  STL [R1], R3 ;  /* 0x0000000301007387 */ /* 0x0005f60000100800 */
[----:B--2---:R-:W-:Y:S05]  /*bf90*/  @P0 BRA `(.L_x_422) ;  /* 0x0000000400740947 */ /* 0x004fea0003800000 */
[----:B------:R-:W2:Y:S01]  /*bfa0*/  S2R R20, SR_CTAID.X ;  /* 0x0000000000147919 */ /* 0x000ea20000002500 */
[----:B------:R-:W4:Y:S01]  /*bfb0*/  LDC.64 R10, c[0x0][0x628] ;  /* 0x00018a00ff0a7b82 */ /* 0x000f220000000a00 */
[----:B------:R-:W-:Y:S01]  /*bfc0*/  ULDC UR4, c[0x0][0x150] ;  /* 0x0000540000047ab9 */ /* 0x000fe20000000800 */
[----:B01-3--:R-:W-:Y:S01]  /*bfd0*/  IMAD.MOV.U32 R8, RZ, RZ, R19 ;  /* 0x000000ffff087224 */ /* 0x00bfe200078e0013 */
[----:B------:R-:W0:Y:S01]  /*bfe0*/  S2R R24, SR_CTAID.Y ;  /* 0x0000000000187919 */ /* 0x000e220000002600 */
[----:B------:R-:W-:-:S04]  /*bff0*/  IMAD.MOV.U32 R9, RZ, RZ, R18 ;  /* 0x000000ffff097224 */ /* 0x000fc800078e0012 */
[----:B------:R-:W1:Y:S08]  /*c000*/  LDC R23, c[0x0][0x144] ;  /* 0x00005100ff177b82 */ /* 0x000e700000000800 */
[----:B------:R-:W3:Y:S08]  /*c010*/  LDC R12, c[0x0][0x630] ;  /* 0x00018c00ff0c7b82 */ /* 0x000ef00000000800 */
[----:B------:R-:W0:Y:S01]  /*c020*/  LDC.64 R14, c[0x0][0x620] ;  /* 0x00018800ff0e7b82 */ /* 0x000e220000000a00 */
[----:B----4-:R-:W-:-:S04]  /*c030*/  ISETP.NE.U32.AND P0, PT, R10, RZ, PT ;  /* 0x000000ff0a00720c */ /* 0x010fc80003f05070 */
[----:B------:R-:W-:Y:S02]  /*c040*/  ISETP.NE.AND.EX P0, PT, R11, RZ, PT, P0 ;  /* 0x000000ff0b00720c */ /* 0x000fe40003f05300 */
[----:B--2---:R-:W-:-:S05]  /*c050*/  I2FP.F32.U32 R0, R20 ;  /* 0x0000001400007245 */ /* 0x004fca0000201000 */
[----:B------:R-:W-:-:S04]  /*c060*/  FMUL R0, R0, UR4 ;  /* 0x0000000400007c20 */ /* 0x000fc80008400000 */
[----:B------:R2:W4:Y:S02]  /*c070*/  F2I.U32.TRUNC.NTZ R21, R0 ;  /* 0x0000000000157305 */ /* 0x000524000020f000 */
[----:B-1-3--:R-:W-:Y:S05]  /*c080*/  @!P0 BRA `(.L_x_423) ;  /* 0x0000000000288947 */ /* 0x00afea0003800000 */
[----:B--2---:R-:W1:Y:S02]  /*c090*/  LDC R0, c[0x0][0x634] ;  /* 0x00018d00ff007b82 */ /* 0x004e640000000800 */
[----:B-1----:R-:W-:-:S05]  /*c0a0*/  IADD3 R3, P0, R19, R0, RZ ;  /* 0x0000000013037210 */ /* 0x002fca0007f1e0ff */
        /* <DEDUP_REMOVED lines=8> */
.L_x_423:
[-CC-:B------:R-:W-:Y:S01]  /*c130*/  SHF.R.U64 R22, R8, R12.reuse, R9.reuse ;  /* 0x0000000c08167219 */ /* 0x180fe20000001209 */
[----:B------:R-:W1:Y:S01]  /*c140*/  LDC.64 R30, c[0x0][0x640] ;  /* 0x00019000ff1e7b82 */ /* 0x000e620000000a00 */
[----:B--2---:R-:W-:Y:S01]  /*c150*/  SHF.R.U32.HI R0, RZ, R12, R9 ;  /* 0x0000000cff007219 */ /* 0x004fe20000011609 */
[----:B------:R-:W-:Y:S01]  /*c160*/  IMAD.MOV.U32 R4, RZ, RZ, R19 ;  /* 0x000000ffff047224 */ /* 0x000fe200078e0013 */
[----:B------:R-:W-:Y:S01]  /*c170*/  IADD3 R3, P0, RZ, -R22, RZ ;  /* 0x80000016ff037210 */ /* 0x000fe20007f1e0ff */
[----:B----4-:R-:W-:Y:S01]  /*c180*/  IMAD.MOV R21, RZ, RZ, -R21 ;  /* 0x000000ffff157224 */ /* 0x010fe200078e0a15 */
[----:B------:R-:W-:Y:S01]  /*c190*/  ULDC UR4, c[0x0][0x154] ;  /* 0x0000550000047ab9 */ /* 0x000fe20000000800 */
[----:B------:R-:W-:Y:S02]  /*c1a0*/  IMAD.MOV.U32 R7, RZ, RZ, 0x1 ;  /* 0x00000001ff077424 */ /* 0x000fe400078e00ff */
[----:B------:R-:W2:Y:S01]  /*c1b0*/  LDC R6, c[0x0][0x618] ;  /* 0x00018600ff067b82 */ /* 0x000ea20000000800 */
[----:B------:R-:W-:-:S02]  /*c1c0*/  IMAD.X R5, RZ, RZ, ~R0, P0 ;  /* 0x000000ffff057224 */ /* 0x000fc400000e0e00 */
[----:B------:R-:W-:Y:S02]  /*c1d0*/  IMAD R26, R23, R21, R20 ;  /* 0x00000015171a7224 */ /* 0x000fe400078e0214 */
[-C--:B0-----:R-:W-:Y:S02]  /*c1e0*/  IMAD R0, R5, R14.reuse, RZ ;  /* 0x0000000e05007224 */ /* 0x081fe400078e02ff */
[----:B------:R-:W-:Y:S01]  /*c1f0*/  IMAD.MOV.U32 R5, RZ, RZ, R18 ;  /* 0x000000ffff057224 */ /* 0x000fe200078e0012 */
[----:B------:R-:W0:Y:S01]  /*c200*/  LDC R8, c[0x0][0x608] ;  /* 0x00018200ff087b82 */ /* 0x000e220000000800 */
[----:B------:R-:W-:-:S04]  /*c210*/  IMAD.WIDE.U32 R4, R3, R14, R4 ;  /* 0x0000000e03047225 */ /* 0x000fc800078e0004 */
[----:B------:R-:W-:-:S03]  /*c220*/  IMAD R3, R3, R15, R0 ;  /* 0x0000000f03037224 */ /* 0x000fc600078e0200 */
[----:B------:R-:W3:Y:S01]  /*c230*/  LDC R28, c[0x0][0x658] ;  /* 0x00019600ff1c7b82 */ /* 0x000ee20000000800 */
[----:B------:R-:W-:Y:S01]  /*c240*/  I2FP.F32.U32 R0, R24 ;  /* 0x0000001800007245 */ /* 0x000fe20000201000 */
[----:B------:R-:W-:Y:S01]  /*c250*/  IMAD.IADD R3, R5, 0x1, R3 ;  /* 0x0000000105037824 */ /* 0x000fe200078e0203 */
[----:B-1----:R-:W-:Y:S01]  /*c260*/  ISETP.NE.U32.AND P0, PT, R30, RZ, PT ;  /* 0x000000ff1e00720c */ /* 0x002fe20003f05070 */
[----:B------:R-:W-:Y:S02]  /*c270*/  IMAD.MOV.U32 R5, RZ, RZ, -0x1 ;  /* 0xffffffffff057424 */ /* 0x000fe400078e00ff */
[----:B------:R-:W-:Y:S02]  /*c280*/  FMUL R0, R0, UR4 ;  /* 0x0000000400007c20 */ /* 0x000fe40008400000 */
[----:B------:R-:W1:Y:S01]  /*c290*/  LDC R15, c[0x0][0x148] ;  /* 0x00005200ff0f7b82 */ /* 0x000e620000000800 */
[----:B--2---:R-:W-:Y:S01]  /*c2a0*/  SHF.R.U64 R12, R4, R6, R3 ;  /* 0x00000006040c7219 */ /* 0x004fe20000001203 */
[----:B------:R2:W4:Y:S01]  /*c2b0*/  F2I.U32.TRUNC.NTZ R13, R0 ;  /* 0x00000000000d7305 */ /* 0x000522000020f000 */
[----:B------:R-:W-:-:S02]  /*c2c0*/  ISETP.NE.AND.EX P0, PT, R31, RZ, PT, P0 ;  /* 0x000000ff1f00720c */ /* 0x000fc40003f05300 */
[----:B------:R-:W-:-:S03]  /*c2d0*/  SHF.R.U32.HI R3, RZ, R6, R3 ;  /* 0x00000006ff037219 */ /* 0x000fc60000011603 */
[----:B------:R-:W1:Y:S01]  /*c2e0*/  LDC R20, c[0x0][0x600] ;  /* 0x00018000ff147b82 */ /* 0x000e620000000800 */
[-CC-:B0-----:R-:W-:Y:S02]  /*c2f0*/  SHF.R.U64 R10, R12, R8.reuse, R3.reuse ;  /* 0x000000080c0a7219 */ /* 0x181fe40000001203 */
[----:B------:R-:W-:-:S05]  /*c300*/  SHF.R.U32.HI R3, RZ, R8, R3 ;  /* 0x00000008ff037219 */ /* 0x000fca0000011603 */
[----:B------:R-:W0:Y:S01]  /*c310*/  LDC R21, c[0x0][0x648] ;  /* 0x00019200ff157b82 */ /* 0x000e220000000800 */
[-C--:B---3--:R-:W-:Y:S02]  /*c320*/  SHF.L.U32 R4, R5, R28.reuse, RZ ;  /* 0x0000001c05047219 */ /* 0x088fe400000006ff */
[-CC-:B------:R-:W-:Y:S02]  /*c330*/  SHF.R.U64 R14, R10, R28.reuse, R3.reuse ;  /* 0x0000001c0a0e7219 */ /* 0x180fe40000001203 */
[----:B------:R-:W-:Y:S02]  /*c340*/  SHF.R.U32.HI R5, RZ, R28, R3 ;  /* 0x0000001cff057219 */ /* 0x000fe40000011603 */
[----:B------:R-:W-:Y:S01]  /*c350*/  LOP3.LUT R23, RZ, R4, RZ, 0x33, !PT ;  /* 0x00000004ff177212 */ /* 0x000fe200078e33ff */
[----:B------:R-:W3:Y:S01]  /*c360*/  LDC R25, c[0x0][0x638] ;  /* 0x00018e00ff197b82 */ /* 0x000ee20000000800 */
[----:B------:R-:W-:Y:S01]  /*c370*/  SHF.L.U32 R28, R7, R28, RZ ;  /* 0x0000001c071c7219 */ /* 0x000fe200000006ff */
[----:B------:R-:W-:-:S06]  /*c380*/  IMAD.MOV.U32 R4, RZ, RZ, R14 ;  /* 0x000000ffff047224 */ /* 0x000fcc00078e000e */
[----:B------:R-:W0:Y:S01]  /*c390*/  LDC R27, c[0x0][0x610] ;  /* 0x00018400ff1b7b82 */ /* 0x000e220000000800 */
[----:B--2-4-:R-:W-:Y:S05]  /*c3a0*/  @!P0 BRA `(.L_x_424) ;  /* 0x0000000000288947 */ /* 0x014fea0003800000 */
[----:B------:R-:W2:Y:S02]  /*c3b0*/  LDC R3, c[0x0][0x64c] ;  /* 0x00019300ff037b82 */ /* 0x000ea40000000800 */
[----:B--2---:R-:W-:-:S05]  /*c3c0*/  IADD3 R3, P0, R14, R3, RZ ;  /* 0x000000030e037210 */ /* 0x004fca0007f1e0ff */
        /* <DEDUP_REMOVED lines=8> */
.L_x_424:
[----:B------:R-:W2:Y:S01]  /*c450*/  LDC R3, c[0x0][0x65c] ;  /* 0x00019700ff037b82 */ /* 0x000ea20000000800 */
[----:B0-----:R-:W-:Y:S01]  /*c460*/  SHF.R.U64 R0, R4, R21, R5 ;  /* 0x0000001504007219 */ /* 0x001fe20000001205 */
[----:B-1----:R-:W-:Y:S01]  /*c470*/  VIADD R5, R20, 0xffffffff ;  /* 0xffffffff14057836 */ /* 0x002fe20000000000 */
[----:B------:R-:W-:Y:S01]  /*c480*/  LOP3.LUT R23, R10, R23, RZ, 0xc0, !PT ;  /* 0x000000170a177212 */ /* 0x000fe200078ec0ff */
[----:B------:R-:W-:-:S03]  /*c490*/  IMAD.MOV R13, RZ, RZ, -R13 ;  /* 0x000000ffff0d7224 */ /* 0x000fc600078e0a0d */
[----:B------:R-:W-:Y:S01]  /*c4a0*/  LOP3.LUT R5, R12, R5, RZ, 0xc0, !PT ;  /* 0x000000050c057212 */ /* 0x000fe200078ec0ff */
[----:B------:R-:W-:Y:S01]  /*c4b0*/  IMAD R23, R28, R0, R23 ;  /* 0x000000001c177224 */ /* 0x000fe200078e0217 */
[----:B--2---:R-:W-:Y:S01]  /*c4c0*/  ISETP.NE.AND P0, PT, R3, 0x1, PT ;  /* 0x000000010300780c */ /* 0x004fe20003f05270 */
[----:B------:R-:W-:-:S04]  /*c4d0*/  IMAD.MOV R3, RZ, RZ, -R0 ;  /* 0x000000ffff037224 */ /* 0x000fc800078e0a00 */
[----:B---3--:R-:W-:Y:S02]  /*c4e0*/  IMAD R0, R3, R25, R14 ;  /* 0x0000001903007224 */ /* 0x008fe400078e020e */
[----:B------:R-:W-:Y:S02]  /*c4f0*/  IMAD.MOV.U32 R3, RZ, RZ, 0x1 ;  /* 0x00000001ff037424 */ /* 0x000fe400078e00ff */
[----:B------:R-:W-:-:S03]  /*c500*/  IMAD R4, R0, R20, R5 ;  /* 0x0000001400047224 */ /* 0x000fc600078e0205 */
[----:B------:R-:W-:Y:S01]  /*c510*/  PRMT R0, R3, 0x7610, R0 ;  /* 0x0000761003007816 */ /* 0x000fe20000000000 */
[----:B------:R-:W-:-:S04]  /*c520*/  @P0 IMAD R26, R15, R13, R24 ;  /* 0x0000000d0f1a0224 */ /* 0x000fc800078e0218 */
[----:B------:R-:W-:-:S05]  /*c530*/  IMAD R23, R23, R27, R26 ;  /* 0x0000001b17177224 */ /* 0x000fca00078e021a */
[----:B------:R-:W-:Y:S02]  /*c540*/  SEL R3, R4, R23, !P0 ;  /* 0x0000001704037207 */ /* 0x000fe40004000000 */
[----:B------:R-:W-:-:S03]  /*c550*/  SEL R23, R23, R4, !P0 ;  /* 0x0000000417177207 */ /* 0x000fc60004000000 */
[----:B------:R2:W-:Y:S04]  /*c560*/  STL [R1], R3 ;  /* 0x0000000301007387 */ /* 0x0005e80000100800 */
.L_x_422:
[----:B------:R-:W-:-:S13]  /*c570*/  LOP3.LUT P0, RZ, R0, 0xff, RZ, 0xc0, !PT ;  /* 0x000000ff00ff7812 */ /* 0x000fda000780c0ff */
[----:B------:R-:W-:Y:S05]  /*c580*/  @P0 BRA `(.L_x_425) ;  /* 0xffffff4c00880947 */ /* 0x000fea000383ffff */
[----:B------:R-:W-:Y:S05]  /*c590*/  EXIT ;  /* 0x000000000000794d */ /* 0x000fea0003800000 */
.L_x_8:
[----:B0-----:R-:W-:Y:S01]  /*c5a0*/  ULDC.64 UR4, c[0x0][0x650] ;  /* 0x0001940000047ab9 */ /* 0x001fe20000000a00 */
[----:B------:R-:W-:Y:S01]  /*c5b0*/  PRMT R6, RZ, 0x7610, R6 ;  /* 0x00007610ff067816 */ /* 0x000fe20000000006 */
[----:B------:R-:W-:Y:S01]  /*c5c0*/  IMAD.MOV.U32 R16, RZ, RZ, -0x1 ;  /* 0xffffffffff107424 */ /* 0x000fe200078e00ff */
[----:B------:R-:W-:Y:S01]  /*c5d0*/  ISETP.GE.U32.AND P0, PT, R19, UR4, PT ;  /* 0x0000000413007c0c */ /* 0x000fe2000bf06070 */
[----:B------:R-:W-:Y:S02]  /*c5e0*/  IMAD.MOV.U32 R2, RZ, RZ, -0x1 ;  /* 0xffffffffff027424 */ /* 0x000fe400078e00ff */
[----:B------:R-:W-:Y:S01]  /*c5f0*/  IMAD.MOV.U32 R13, RZ, RZ, -0x1 ;  /* 0xffffffffff0d7424 */ /* 0x000fe200078e00ff */
[----:B------:R-:W-:-:S13]  /*c600*/  ISETP.GE.U32.AND.EX P0, PT, R18, UR5, PT, P0 ;  /* 0x0000000512007c0c */ /* 0x000fda000bf06100 */
[----:B------:R-:W-:Y:S05]  /*c610*/  @P0 BRA `(.L_x_426) ;  /* 0x0000000400340947 */ /* 0x000fea0003800000 */
        /* <DEDUP_REMOVED lines=18> */
.L_x_427:
[----:B------:R-:W0:Y:S01]  /*c740*/  LDC.64 R26, c[0x0][0x640] ;  /* 0x00019000ff1a7b82 */ /* 0x000e220000000a00 */
[-C--:B------:R-:W-:Y:S01]  /*c750*/  SHF.R.U64 R20, R12, R6.reuse, R13 ;  /* 0x000000060c147219 */ /* 0x080fe2000000120d */
[----:B------:R-:W-:Y:S01]  /*c760*/  IMAD.MOV.U32 R8, RZ, RZ, R19 ;  /* 0x000000ffff087224 */ /* 0x000fe200078e0013 */
[----:B------:R-:W-:Y:S01]  /*c770*/  SHF.R.U32.HI R2, RZ, R6, R13 ;  /* 0x00000006ff027219 */ /* 0x000fe2000001160d */
[----:B------:R-:W-:Y:S01]  /*c780*/  IMAD.MOV.U32 R28, RZ, RZ, 0x1 ;  /* 0x00000001ff1c7424 */ /* 0x000fe200078e00ff */
        /* <DEDUP_REMOVED lines=9> */
[----:B0-----:R-:W-:-:S03]  /*c820*/  ISETP.NE.U32.AND P0, PT, R26, RZ, PT ;  /* 0x000000ff1a00720c */ /* 0x001fc60003f05070 */
[----:B------:R-:W-:Y:S01]  /*c830*/  IMAD.IADD R9, R9, 0x1, R11 ;  /* 0x0000000109097824 */ /* 0x000fe200078e020b */
[----:B------:R-:W-:Y:S02]  /*c840*/  ISETP.NE.AND.EX P0, PT, R27, RZ, PT, P0 ;  /* 0x000000ff1b00720c */ /* 0x000fe40003f05300 */
[----:B------:R-:W0:Y:S02]  /*c850*/  LDC R16, c[0x0][0x600] ;  /* 0x00018000ff107b82 */ /* 0x000e240000000800 */
[-CC-:B-1----:R-:W-:Y:S01]  /*c860*/  SHF.R.U64 R6, R8, R10.reuse, R9.reuse ;  /* 0x0000000a08067219 */ /* 0x182fe20000001209 */
[----:B------:R-:W-:Y:S01]  /*c870*/  IMAD.MOV.U32 R8, RZ, RZ, -0x1 ;  /* 0xffffffffff087424 */ /* 0x000fe200078e00ff */
[----:B------:R-:W-:-:S04]  /*c880*/  SHF.R.U32.HI R9, RZ, R10, R9 ;  /* 0x0000000aff097219 */ /* 0x000fc80000011609 */
[----:B------:R-:W1:Y:S01]  /*c890*/  LDC R22, c[0x0][0x648] ;  /* 0x00019200ff167b82 */ /* 0x000e620000000800 */
[-CC-:B--2---:R-:W-:Y:S02]  /*c8a0*/  SHF.R.U64 R21, R6, R12.reuse, R9.reuse ;  /* 0x0000000c06157219 */ /* 0x184fe40000001209 */
[----:B------:R-:W-:-:S05]  /*c8b0*/  SHF.R.U32.HI R2, RZ, R12, R9 ;  /* 0x0000000cff027219 */ /* 0x000fca0000011609 */
[----:B------:R-:W2:Y:S01]  /*c8c0*/  LDC R24, c[0x0][0x638] ;  /* 0x00018e00ff187b82 */ /* 0x000ea20000000800 */
[-C--:B---3--:R-:W-:Y:S02]  /*c8d0*/  SHF.L.U32 R8, R8, R25.reuse, RZ ;  /* 0x0000001908087219 */ /* 0x088fe400000006ff */
[-CC-:B------:R-:W-:Y:S02]  /*c8e0*/  SHF.R.U64 R23, R21, R25.reuse, R2.reuse ;  /* 0x0000001915177219 */ /* 0x180fe40000001202 */
[----:B------:R-:W-:Y:S02]  /*c8f0*/  LOP3.LUT R30, RZ, R8, RZ, 0x33, !PT ;  /* 0x00000008ff1e7212 */ /* 0x000fe400078e33ff */
[----:B------:R-:W-:Y:S01]  /*c900*/  SHF.R.U32.HI R9, RZ, R25, R2 ;  /* 0x00000019ff097219 */ /* 0x000fe20000011602 */
[----:B------:R-:W3:Y:S01]  /*c910*/  LDC R29, c[0x0][0x610] ;  /* 0x00018400ff1d7b82 */ /* 0x000ee20000000800 */
[----:B------:R-:W-:Y:S01]  /*c920*/  IMAD.MOV.U32 R8, RZ, RZ, R23 ;  /* 0x000000ffff087224 */ /* 0x000fe200078e0017 */
[----:B------:R-:W-:Y:S06]  /*c930*/  @!P0 BRA `(.L_x_428) ;  /* 0x0000000000288947 */ /* 0x000fec0003800000 */
        /* <DEDUP_REMOVED lines=10> */
.L_x_428:
[----:B------:R-:W4:Y:S01]  /*c9e0*/  LDC R2, c[0x0][0x65c] ;  /* 0x00019700ff027b82 */ /* 0x000f220000000800 */
[----:B-1----:R-:W-:Y:S01]  /*c9f0*/  SHF.R.U64 R5, R8, R22, R9 ;  /* 0x0000001608057219 */ /* 0x002fe20000001209 */
[----:B0-----:R-:W-:Y:S01]  /*ca00*/  VIADD R9, R16, 0xffffffff ;  /* 0xffffffff10097836 */ /* 0x001fe20000000000 */
[----:B------:R-:W-:Y:S01]  /*ca10*/  SHF.L.U32 R28, R28, R25, RZ ;  /* 0x000000191c1c7219 */ /* 0x000fe200000006ff */
[----:B------:R-:W-:Y:S02]  /*ca20*/  IMAD.MOV.U32 R13, RZ, RZ, R20 ;  /* 0x000000ffff0d7224 */ /* 0x000fe400078e0014 */
[----:B------:R-:W-:Y:S01]  /*ca30*/  IMAD.MOV R8, RZ, RZ, -R5 ;  /* 0x000000ffff087224 */ /* 0x000fe200078e0a05 */
[----:B----4-:R-:W-:Y:S02]  /*ca40*/  ISETP.NE.AND P0, PT, R2, 0x1, PT ;  /* 0x000000010200780c */ /* 0x010fe40003f05270 */
[----:B------:R-:W-:-:S11]  /*ca50*/  LOP3.LUT R2, R21, R30, RZ, 0xc0, !PT ;  /* 0x0000001e15027212 */ /* 0x000fd600078ec0ff */
[----:B------:R-:W-:Y:S02]  /*ca60*/  @P0 IMAD R3, R7, R14, R4 ;  /* 0x0000000e07030224 */ /* 0x000fe400078e0204 */
[----:B------:R-:W-:Y:S01]  /*ca70*/  IMAD R4, R28, R5, R2 ;  /* 0x000000051c047224 */ /* 0x000fe200078e0202 */
[----:B------:R-:W-:Y:S01]  /*ca80*/  LOP3.LUT R5, R6, R9, RZ, 0xc0, !PT ;  /* 0x0000000906057212 */ /* 0x000fe200078ec0ff */
[----:B--2---:R-:W-:Y:S02]  /*ca90*/  IMAD R2, R8, R24, R23 ;  /* 0x0000001808027224 */ /* 0x004fe400078e0217 */
[----:B---3--:R-:W-:Y:S02]  /*caa0*/  IMAD R3, R4, R29, R3 ;  /* 0x0000001d04037224 */ /* 0x008fe400078e0203 */
[----:B------:R-:W-:Y:S02]  /*cab0*/  IMAD R16, R2, R16, R5 ;  /* 0x0000001002107224 */ /* 0x000fe400078e0205 */
[----:B------:R-:W-:-:S03]  /*cac0*/  IMAD.MOV.U32 R6, RZ, RZ, 0x1 ;  /* 0x00000001ff067424 */ /* 0x000fc600078e00ff */
[----:B------:R-:W-:Y:S02]  /*cad0*/  SEL R2, R16, R3, !P0 ;  /* 0x0000000310027207 */ /* 0x000fe40004000000 */
[----:B------:R-:W-:-:S07]  /*cae0*/  SEL R16, R3, R16, !P0 ;  /* 0x0000001003107207 */ /* 0x000fce0004000000 */
.L_x_426:
[----:B------:R-:W-:-:S08]  /*caf0*/  NOP ;  /* 0x0000000000007918 */ /* 0x000fd00000000000 */
[----:B------:R-:W0:-:S00]  /*cb00*/  USETMAXREG.DEALLOC.CTAPOOL 0x28 ;  /* 0x00000028000079c8 */ /* 0x000e0000080e0500 */
[----:B0-----:R-:W-:-:S13]  /*cb10*/  ISETP.NE.AND P0, PT, R0, RZ, PT ;  /* 0x000000ff0000720c */ /* 0x001fda0003f05270 */
[----:B------:R-:W-:Y:S05]  /*cb20*/  @P0 EXIT ;  /* 0x000000000000094d */ /* 0x000fea0003800000 */
[----:B------:R-:W-:Y:S01]  /*cb30*/  LOP3.LUT P0, RZ, R6, 0xff, RZ, 0xc0, !PT ;  /* 0x000000ff06ff7812 */ /* 0x000fe2000780c0ff */
[----:B------:R-:W-:Y:S02]  /*cb40*/  IMAD.MOV.U32 R0, RZ, RZ, 0x1 ;  /* 0x00000001ff007424 */ /* 0x000fe400078e00ff */
[----:B------:R-:W-:-:S10]  /*cb50*/  IMAD.MOV.U32 R11, RZ, RZ, RZ ;  /* 0x000000ffff0b7224 */ /* 0x000fd400078e00ff */
[----:B------:R-:W-:Y:S05]  /*cb60*/  @!P0 BRA `(.L_x_429) ;  /* 0x0000000c00548947 */ /* 0x000fea0003800000 */
[----:B------:R-:W0:Y:S01]  /*cb70*/  LDC R0, c[0x0][0x28c] ;  /* 0x0000a300ff007b82 */ /* 0x000e220000000800 */
[----:B------:R-:W1:Y:S01]  /*cb80*/  S2R R7, SR_CgaCtaId ;  /* 0x0000000000077919 */ /* 0x000e620000008800 */
[----:B------:R-:W-:Y:S01]  /*cb90*/  ULDC UR5, c[0x0][0x658] ;  /* 0x0001960000057ab9 */ /* 0x000fe20000000800 */
[----:B------:R-:W-:Y:S01]  /*cba0*/  UMOV UR7, 0xffffffff ;  /* 0xffffffff00077882 */ /* 0x000fe20000000000 */
[----:B------:R-:W-:Y:S01]  /*cbb0*/  ULDC UR6, c[0x0][0xc] ;  /* 0x0000030000067ab9 */ /* 0x000fe20000000800 */
[----:B------:R-:W-:Y:S01]  /*cbc0*/  USHF.L.U32 UR8, UR7, UR5, URZ ;  /* 0x0000000507087299 */ /* 0x000fe2000800063f */
[----:B------:R-:W-:Y:S01]  /*cbd0*/  IMAD.MOV.U32 R4, RZ, RZ, 0x1800 ;  /* 0x00001800ff047424 */ /* 0x000fe200078e00ff */
[----:B------:R-:W-:Y:S01]  /*cbe0*/  UMOV UR9, 0x1 ;  /* 0x0000000100097882 */ /* 0x000fe20000000000 */
[----:B------:R-:W-:Y:S01]  /*cbf0*/  ULDC UR7, c[0x0][0x10] ;  /* 0x0000040000077ab9 */ /* 0x000fe20000000800 */
[----:B------:R-:W-:Y:S01]  /*cc00*/  USHF.L.U32 UR18, UR9, UR5, URZ ;  /* 0x0000000509127299 */ /* 0x000fe2000800063f */
[----:B------:R-:W-:Y:S01]  /*cc10*/  BSSY B0, `(.L_x_429) ;  /* 0x00000ca000007945 */ /* 0x000fe20003800000 */
[----:B------:R-:W-:Y:S01]  /*cc20*/  UIMAD.WIDE.U32 UR6, UR6, UR7, URZ ;  /* 0x00000007060672a5 */ /* 0x000fe2000f8e003f */
[----:B------:R-:W-:Y:S01]  /*cc30*/  IMAD.MOV.U32 R10, RZ, RZ, 0x1 ;  /* 0x00000001ff0a7424 */ /* 0x000fe200078e00ff */
[----:B------:R-:W-:Y:S01]  /*cc40*/  ULDC UR5, c[0x0][0x14] ;  /* 0x0000050000057ab9 */ /* 0x000fe20000000800 */
[----:B------:R-:W-:Y:S01]  /*cc50*/  LOP3.LUT R6, R17, 0x2, RZ, 0xfc, !PT ;  /* 0x0000000211067812 */ /* 0x000fe200078efcff */
[----:B------:R-:W-:Y:S01]  /*cc60*/  UIMAD.WIDE.U32 UR22, UR6, UR5, URZ ;  /* 0x00000005061672a5 */ /* 0x000fe2000f8e003f */
[----:B------:R-:W-:Y:S01]  /*cc70*/  IMAD.MOV.U32 R11, RZ, RZ, RZ ;  /* 0x000000ffff0b7224 */ /* 0x000fe200078e00ff */
[----:B------:R-:W-:Y:S01]  /*cc80*/  UIMAD UR13, UR7, UR5, URZ ;  /* 0x00000005070d72a4 */ /* 0x000fe2000f8e023f */
[----:B------:R-:W-:Y:S01]  /*cc90*/  ULDC UR4, c[0x0][0x600] ;  /* 0x0001800000047ab9 */ /* 0x000fe20000000800 */
[----:B------:R-:W-:-:S02]  /*cca0*/  ULOP3.LUT UR17, URZ, UR8, URZ, 0x33, !UPT ;  /* 0x000000083f117292 */ /* 0x000fc4000f8e333f */
[----:B------:R-:W-:Y:S01]  /*ccb0*/  UIADD3 UR4, UR4, -0x1, URZ ;  /* 0xffffffff04047890 */ /* 0x000fe2000fffe03f */
[----:B0-----:R-:W-:Y:S01]  /*ccc0*/  VIADD R0, R0, 0x1f ;  /* 0x0000001f00007836 */ /* 0x001fe20000000000 */
[----:B------:R-:W-:Y:S01]  /*ccd0*/  UIADD3 UR13, UR23, UR13, URZ ;  /* 0x0000000d170d7290 */ /* 0x000fe2000fffe03f */
[----:B------:R-:W-:-:S03]  /*cce0*/  ULDC.64 UR24, c[0x0][0x198] ;  /* 0x0000660000187ab9 */ /* 0x000fc60000000a00 */
[----:B------:R-:W-:-:S04]  /*ccf0*/  SHF.R.S32.HI R3, RZ, 0x1f, R0 ;  /* 0x0000001fff037819 */ /* 0x000fc80000011400 */
[----:B------:R-:W-:Y:S01]  /*cd00*/  LEA.HI R3, R3, R0, RZ, 0x5 ;  /* 0x0000000003037211 */ /* 0x000fe200078f28ff */
[----:B------:R-:W-:Y:S01]  /*cd10*/  IMAD.MOV.U32 R0, RZ, RZ, 0x1 ;  /* 0x00000001ff007424 */ /* 0x000fe200078e00ff */
[----:B-1----:R-:W-:Y:S02]  /*cd20*/  LOP3.LUT R7, R7, 0x1, RZ, 0xc0, !PT ;  /* 0x0000000107077812 */ /* 0x002fe400078ec0ff */
[----:B------:R-:W-:-:S03]  /*cd30*/  SHF.R.S32.HI R8, RZ, 0x5, R3 ;  /* 0x00000005ff087819 */ /* 0x000fc60000011403 */
[----:B------:R-:W-:Y:S02]  /*cd40*/  IMAD R9, R7, R4, 0xe200 ;  /* 0x0000e20007097424 */ /* 0x000fe400078e0204 */
[----:B------:R-:W-:-:S07]  /*cd50*/  VIADD R12, R8, 0x1 ;  /* 0x00000001080c7836 */ /* 0x000fce0000000000 */
.L_x_440:
[----:B------:R-:W-:-:S03]  /*cd60*/  UMOV UR5, 0xffffffff ;  /* 0xffffffff00057882 */ /* 0x000fc60000000000 */
[----:B------:R-:W-:Y:S05]  /*cd70*/  BRA.DIV UR5, `(.L_x_430) ;  /* 0x0000001605207947 */ /* 0x000fea000b800000 */
[----:B------:R-:W-:-:S13]  /*cd80*/  ELECT P6, URZ, PT ;  /* 0x00000000003f782f */ /* 0x000fda00038c0000 */
.L_x_461:
[----:B------:R-:W0:Y:S01]  /*cd90*/  LDC R3, c[0x0][0x28c] ;  /* 0x0000a300ff037b82 */ /* 0x000e220000000800 */
[----:B------:R-:W-:Y:S01]  /*cda0*/  BSSY B1, `(.L_x_431) ;  /* 0x000003a000017945 */ /* 0x000fe20003800000 */
[----:B0-----:R-:W-:-:S13]  /*cdb0*/  ISETP.LT.OR P6, PT, R3, 0x1, !P6 ;  /* 0x000000010300780c */ /* 0x001fda00077c1670 */
[----:B------:R-:W-:Y:S05]  /*cdc0*/  @P6 BRA `(.L_x_432) ;  /* 0x0000000000dc6947 */ /* 0x000fea0003800000 */
[----:B------:R-:W-:Y:S02]  /*cdd0*/  IMAD R5, R2, 0x2, R7 ;  /* 0x0000000202057824 */ /* 0x000fe400078e0207 */
[----:B------:R-:W-:Y:S02]  /*cde0*/  IMAD.SHL.U32 R16, R16, 0x80, RZ ;  /* 0x0000008010107824 */ /* 0x000fe400078e00ff */
[----:B------:R-:W-:Y:S02]  /*cdf0*/  IMAD.MOV.U32 R22, RZ, RZ, RZ ;  /* 0x000000ffff167224 */ /* 0x000fe400078e00ff */
[----:B------:R-:W-:Y:S02]  /*ce00*/  IMAD.MOV.U32 R2, RZ, RZ, R12 ;  /* 0x000000ffff027224 */ /* 0x000fe400078e000c */
[----:B------:R-:W-:Y:S02]  /*ce10*/  IMAD.MOV.U32 R3, RZ, RZ, R0 ;  /* 0x000000ffff037224 */ /* 0x000fe400078e0000 */
[----:B------:R-:W-:-:S02]  /*ce20*/  IMAD.MOV.U32 R4, RZ, RZ, R11 ;  /* 0x000000ffff047224 */ /* 0x000fc400078e000b */
[----:B------:R-:W-:-:S07]  /*ce30*/  IMAD R15, R5, 0xc0, RZ ;  /* 0x000000c0050f7824 */ /* 0x000fce00078e02ff */
.L_x_435:
[----:B------:R-:W0:Y:S01]  /*ce40*/  S2R R14, SR_CgaCtaId ;  /* 0x00000000000e7919 */ /* 0x000e220000008800 */
[----:B------:R-:W-:Y:S01]  /*ce50*/  MOV R5, 0x400 ;  /* 0x0000040000057802 */ /* 0x000fe20000000f00 */
[----:B------:R-:W1:Y:S03]  /*ce60*/  S2R R23, SR_TID.X ;  /* 0x0000000000177919 */ /* 0x000e660000002100 */
[----:B0-----:R-:W-:Y:S02]  /*ce70*/  LEA R21, R14, R5, 0x18 ;  /* 0x000000050e157211 */ /* 0x001fe400078ec0ff */
[----:B------:R-:W-:Y:S02]  /*ce80*/  SHF.L.U32 R5, R3, 0x1f, RZ ;  /* 0x0000001f03057819 */ /* 0x000fe400000006ff */
[----:B-1----:R-:W-:Y:S01]  /*ce90*/  LOP3.LUT P1, RZ, R23, 0x7f, RZ, 0xc0, !PT ;  /* 0x0000007f17ff7812 */ /* 0x002fe2000782c0ff */
[----:B------:R-:W-:-:S04]  /*cea0*/  IMAD R20, R4, 0x8, R21 ;  /* 0x0000000804147824 */ /* 0x000fc800078e0215 */
[----:B------:R-:W0:Y:S08]  /*ceb0*/  SYNCS.PHASECHK.TRANS64.TRYWAIT P0, [R20+URZ+0x70], R5 ;  /* 0x00007005140075a7 */ /* 0x000e30000800017f */
[----:B------:R-:W1:Y:S01]  /*cec0*/  @!P1 LDC R14, c[0x0][0x500] ;  /* 0x00014000ff0e9b82 */ /* 0x000e620000000800 */
[----:B0-----:R-:W-:Y:S05]  /*ced0*/  @!P0 BRA `(.L_x_433) ;  /* 0x0000001000e88947 */ /* 0x001fea0003800000 */
.L_x_462:
[----:B0-----:R-:W-:Y:S01]  /*cee0*/  PRMT R5, R6, 0x9910, RZ ;  /* 0x0000991006057816 */ /* 0x001fe200000000ff */
[----:B-1----:R0:W-:Y:S03]  /*cef0*/  @!P1 SYNCS.ARRIVE.TRANS64 RZ, [R20+URZ], R14 ;  /* 0x0000000e14ff99a7 */ /* 0x0021e6000800003f */
[----:B------:R-:W-:-:S13]  /*cf00*/  ISETP.NE.AND P0, PT, R5, 0x2, PT ;  /* 0x000000020500780c */ /* 0x000fda0003f05270 */
[----:B0-----:R-:W-:Y:S05]  /*cf10*/  @P0 BRA `(.L_x_434) ;  /* 0x0000000000040947 */ /* 0x001fea0003800000 */
[----:B------:R-:W-:Y:S01]  /*cf20*/  BPT.TRAP 0x1 ;  /* 0x000000040000795c */ /* 0x000fe20000300000 */
.L_x_434:
[----:B------:R-:W-:Y:S01]  /*cf30*/  IMAD R5, R4, 0x1000, R21 ;  /* 0x0000100004057824 */ /* 0x000fe200078e0215 */
[----:B------:R-:W-:Y:S01]  /*cf40*/  R2UR UR19, R21 ;  /* 0x00000000151372ca */ /* 0x000fe200000e0000 */
[----:B------:R-:W-:Y:S01]  /*cf50*/  VIADD R2, R2, 0xffffffff ;  /* 0xffffffff02027836 */ /* 0x000fe20000000000 */
[----:B------:R-:W-:Y:S01]  /*cf60*/  R2UR UR9, R20 ;  /* 0x00000000140972ca */ /* 0x000fe200000e0000 */
[----:B------:R-:W-:Y:S01]  /*cf70*/  UIADD3 UR6, UP0, UR24, 0xf0, URZ ;  /* 0x000000f018067890 */ /* 0x000fe2000ff1e03f */
[----:B------:R-:W-:Y:S01]  /*cf80*/  R2UR UR5, R5 ;  /* 0x00000000050572ca */ /* 0x000fe200000e0000 */
[----:B------:R-:W-:Y:S01]  /*cf90*/  IMAD R5, R4, 0x3000, R9 ;  /* 0x0000300004057824 */ /* 0x000fe200078e0209 */
[----:B------:R-:W-:Y:S01]  /*cfa0*/  R2UR UR11, R16 ;  /* 0x00000000100b72ca */ /* 0x000fe200000e0000 */
[----:B------:R-:W-:Y:S01]  /*cfb0*/  UIADD3 UR26, UP1, UR24, 0x1f0, URZ ;  /* 0x000001f0181a7890 */ /* 0x000fe2000ff3e03f */
[----:B------:R-:W-:Y:S01]  /*cfc0*/  R2UR UR10, R22 ;  /* 0x00000000160a72ca */ /* 0x000fe200000e0000 */
[----:B------:R-:W-:Y:S01]  /*cfd0*/  UIADD3.X UR7, URZ, UR25, URZ, UP0, !UPT ;  /* 0x000000193f077290 */ /* 0x000fe200087fe43f */
[----:B------:R-:W-:Y:S01]  /*cfe0*/  R2UR UR8, R5 ;  /* 0x00000000050872ca */ /* 0x000fe200000e0000 */
[----:B------:R-:W-:Y:S01]  /*cff0*/  VIADD R4, R4, 0x1 ;  /* 0x0000000104047836 */ /* 0x000fe20000000000 */
[----:B------:R-:W-:Y:S01]  /*d000*/  R2UR UR12, R13 ;  /* 0x000000000d0c72ca */ /* 0x000fe200000e0000 */
[----:B------:R-:W-:Y:S01]  /*d010*/  UIADD3.X UR27, URZ, UR25, URZ, UP1, !UPT ;  /* 0x000000193f1b7290 */ /* 0x000fe20008ffe43f */
[----:B------:R-:W-:Y:S01]  /*d020*/  R2UR UR20, R15 ;  /* 0x000000000f1472ca */ /* 0x000fe200000e0000 */
[----:B------:R-:W-:Y:S01]  /*d030*/  UMOV UR14, 0x0 ;  /* 0x00000000000e7882 */ /* 0x000fe20000000000 */
[----:B------:R-:W-:Y:S01]  /*d040*/  ISETP.GT.AND P1, PT, R2, 0x1, PT ;  /* 0x000000010200780c */ /* 0x000fe20003f24270 */
[----:B------:R-:W-:Y:S01]  /*d050*/  UIADD3 UR16, UR5, 0x200, URZ ;  /* 0x0000020005107890 */ /* 0x000fe2000fffe03f */
[----:B------:R-:W-:Y:S01]  /*d060*/  ISETP.NE.AND P0, PT, R4, 0xe, PT ;  /* 0x0000000e0400780c */ /* 0x000fe20003f05270 */
[----:B------:R-:W-:Y:S01]  /*d070*/  UMOV UR15, 0x10000000 ;  /* 0x10000000000f7882 */ /* 0x000fe20000000000 */
[----:B------:R-:W-:Y:S01]  /*d080*/  UMOV UR21, 0x30000 ;  /* 0x0003000000157882 */ /* 0x000fe20000000000 */
[----:B------:R-:W-:Y:S01]  /*d090*/  VIADD R22, R22, 0x20 ;  /* 0x0000002016167836 */ /* 0x000fe20000000000 */
[----:B------:R-:W-:Y:S01]  /*d0a0*/  SEL R14, RZ, 0x1, P0 ;  /* 0x00000001ff0e7807 */ /* 0x000fe20000000000 */
[----:B------:R-:W-:Y:S01]  /*d0b0*/  UIADD3 UR5, UR19, UR8, URZ ;  /* 0x0000000813057290 */ /* 0x000fe2000fffe03f */
[----:B------:R-:W-:-:S02]  /*d0c0*/  SEL R4, R4, RZ, P0 ;  /* 0x000000ff04047207 */ /* 0x000fc40000000000 */
[----:B------:R-:W-:Y:S01]  /*d0d0*/  UMOV UR8, UR16 ;  /* 0x0000001000087c82 */ /* 0x000fe20008000000 */
[----:B------:R-:W-:Y:S01]  /*d0e0*/  LOP3.LUT R3, R3, R14, RZ, 0x3c, !PT ;  /* 0x0000000e03037212 */ /* 0x000fe200078e3cff */
[----:B------:R0:W-:Y:S02]  /*d0f0*/  UTMALDG.3D [UR8], [UR6], desc[UR14] ;  /* 0x00000e08060075b4 */ /* 0x0001e40008011000 */
[----:B0-----:R-:W-:Y:S01]  /*d100*/  UMOV UR11, UR20 ;  /* 0x00000014000b7c82 */ /* 0x001fe20008000000 */
[----:B------:R-:W-:Y:S02]  /*d110*/  UMOV UR8, UR5 ;  /* 0x0000000500087c82 */ /* 0x000fe40008000000 */
[----:B------:R0:W-:Y:S02]  /*d120*/  UTMALDG.3D.MULTICAST [UR8], [UR26], UR21, desc[UR14] ;  /* 0x00000e081a0073b4 */ /* 0x0001e40008011815 */
[----:B0-----:R-:W-:Y:S05]  /*d130*/  @P1 BRA `(.L_x_435) ;  /* 0xfffffffc00401947 */ /* 0x001fea000383ffff */
.L_x_432:
[----:B------:R-:W-:Y:S05]  /*d140*/  BSYNC B1 ;  /* 0x0000000000017941 */ /* 0x000fea0003800000 */
.L_x_431:
[----:B------:R-:W-:Y:S01]  /*d150*/  LOP3.LUT P1, RZ, R10, 0xff, RZ, 0xc0, !PT ;  /* 0x000000ff0aff7812 */ /* 0x000fe2000782c0ff */
[C---:B------:R-:W-:Y:S01]  /*d160*/  IMAD.IADD R4, R8.reuse, 0x1, R11 ;  /* 0x0000000108047824 */ /* 0x040fe200078e020b */
[----:B------:R-:W-:Y:S01]  /*d170*/  ULDC.64 UR6, c[0x0][0x650] ;  /* 0x0001940000067ab9 */ /* 0x000fe20000000a00 */
[----:B------:R-:W-:Y:S01]  /*d180*/  ISETP.GE.U32.AND P2, PT, R8, 0xe, PT ;  /* 0x0000000e0800780c */ /* 0x000fe20003f46070 */
[----:B------:R-:W-:Y:S01]  /*d190*/  BSSY B1, `(.L_x_436) ;  /* 0x000006f000017945 */ /* 0x000fe20003800000 */
[----:B------:R-:W-:Y:S01]  /*d1a0*/  IMAD.MOV.U32 R16, RZ, RZ, -0x1 ;  /* 0xffffffffff107424 */ /* 0x000fe200078e00ff */
[----:B------:R-:W-:Y:S01]  /*d1b0*/  SHF.R.U32.HI R2, RZ, 0x1, R4 ;  /* 0x00000001ff027819 */ /* 0x000fe20000011604 */
[----:B------:R-:W-:Y:S01]  /*d1c0*/  IMAD.MOV.U32 R13, RZ, RZ, -0x1 ;  /* 0xffffffffff0d7424 */ /* 0x000fe200078e00ff */
[----:B------:R-:W-:-:S04]  /*d1d0*/  ISETP.GT.U32.AND P0, PT, R4, 0xd, PT ;  /* 0x0000000d0400780c */ /* 0x000fc80003f04070 */
[----:B------:R-:W-:Y:S01]  /*d1e0*/  ISETP.LT.U32.AND P0, PT, R8, 0xe, P0 ;  /* 0x0000000e0800780c */ /* 0x000fe20000701070 */
[----:B------:R-:W0:Y:S01]  /*d1f0*/  @P1 S2R R10, SR_CgaCtaId ;  /* 0x00000000000a1919 */ /* 0x000e220000008800 */
[----:B------:R-:W-:-:S04]  /*d200*/  @P1 MOV R3, 0x400 ;  /* 0x0000040000031802 */ /* 0x000fc80000000f00 */
[----:B0-----:R-:W-:Y:S01]  /*d210*/  @P1 LEA R10, R10, R3, 0x18 ;  /* 0x000000030a0a1211 */ /* 0x001fe200078ec0ff */
[----:B------:R-:W-:-:S03]  /*d220*/  IMAD.WIDE.U32 R2, R2, -0x6db6db6d, RZ ;  /* 0x9249249302027825 */ /* 0x000fc600078e00ff */
[----:B------:R0:W-:Y:S01]  /*d230*/  @P1 SYNCS.ARRIVE.TRANS64.A1T0 RZ, [R10+URZ+0xf8], RZ ;  /* 0x0000f8ff0aff19a7 */ /* 0x0001e2000810003f */
[----:B------:R-:W-:Y:S01]  /*d240*/  IADD3 R19, P1, R19, UR22, RZ ;  /* 0x0000001613137c10 */ /* 0x000fe2000ff3e0ff */
[----:B------:R-:W-:Y:S01]  /*d250*/  IMAD.MOV.U32 R2, RZ, RZ, -0x1 ;  /* 0xffffffffff027424 */ /* 0x000fe200078e00ff */
[----:B------:R-:W-:Y:S02]  /*d260*/  SHF.R.U32.HI R5, RZ, 0x2, R3 ;  /* 0x00000002ff057819 */ /* 0x000fe40000011603 */
[----:B------:R-:W-:Y:S02]  /*d270*/  SEL R3, RZ, 0x1, !P0 ;  /* 0x00000001ff037807 */ /* 0x000fe40004000000 */
[----:B------:R-:W-:Y:S01]  /*d280*/  IADD3.X R18, R18, UR13, RZ, P1, !PT ;  /* 0x0000000d12127c10 */ /* 0x000fe20008ffe4ff */
[----:B------:R-:W-:Y:S01]  /*d290*/  IMAD R11, R5, -0xe, R4 ;  /* 0xfffffff2050b7824 */ /* 0x000fe200078e0204 */
[----:B------:R-:W-:Y:S02]  /*d2a0*/  ISETP.GE.U32.AND P0, PT, R19, UR6, PT ;  /* 0x0000000613007c0c */ /* 0x000fe4000bf06070 */
[----:B------:R-:W-:-:S02]  /*d2b0*/  LOP3.LUT R0, R0, R3, RZ, 0x3c, !PT ;  /* 0x0000000300007212 */ /* 0x000fc400078e3cff */
[----:B------:R-:W-:Y:S02]  /*d2c0*/  ISETP.GE.U32.AND.EX P0, PT, R18, UR7, PT, P0 ;  /* 0x0000000712007c0c */ /* 0x000fe4000bf06100 */
[----:B------:R-:W-:Y:S02]  /*d2d0*/  @P2 LOP3.LUT R0, R0, 0x1, R5, 0x78, !PT ;  /* 0x0000000100002812 */ /* 0x000fe400078e7805 */
[----:B------:R-:W-:Y:S02]  /*d2e0*/  PRMT R3, RZ, 0x7610, R3 ;  /* 0x00007610ff037816 */ /* 0x000fe40000000003 */
[----:B0-----:R-:W-:-:S07]  /*d2f0*/  PRMT R10, RZ, 0x7610, R10 ;  /* 0x00007610ff0a7816 */ /* 0x001fce000000000a */
[----:B------:R-:W-:Y:S05]  /*d300*/  @P0 BRA `(.L_x_437) ;  /* 0x00000004005c0947 */ /* 0x000fea0003800000 */
[----:B------:R-:W0:Y:S01]  /*d310*/  S2R R14, SR_CTAID.X ;  /* 0x00000000000e7919 */ /* 0x000e220000002500 */
[----:B------:R-:W-:Y:S01]  /*d320*/  ULDC.64 UR6, c[0x0][0x628] ;  /* 0x00018a0000067ab9 */ /* 0x000fe20000000a00 */
[----:B------:R-:W-:Y:S01]  /*d330*/  ULDC UR8, c[0x0][0x630] ;  /* 0x00018c0000087ab9 */ /* 0x000fe20000000800 */
[----:B------:R-:W-:Y:S01]  /*d340*/  ISETP.NE.U32.AND P0, PT, RZ, UR6, PT ;  /* 0x00000006ff007c0c */ /* 0x000fe2000bf05070 */
[----:B------:R-:W1:Y:S01]  /*d350*/  S2R R15, SR_CTAID.Y ;  /* 0x00000000000f7919 */ /* 0x000e620000002600 */
[----:B------:R-:W-:Y:S01]  /*d360*/  ULDC UR9, c[0x0][0x150] ;  /* 0x0000540000097ab9 */ /* 0x000fe20000000800 */
[----:B------:R-:W-:Y:S01]  /*d370*/  IMAD.MOV.U32 R2, RZ, RZ, R19 ;  /* 0x000000ffff027224 */ /* 0x000fe200078e0013 */
[----:B------:R-:W-:Y:S01]  /*d380*/  ISETP.NE.AND.EX P0, PT, RZ, UR7, PT, P0 ;  /* 0x00000007ff007c0c */ /* 0x000fe2000bf05300 */
[----:B------:R-:W-:Y:S01]  /*d390*/  IMAD.MOV.U32 R3, RZ, RZ, R18 ;  /* 0x000000ffff037224 */ /* 0x000fe200078e0012 */
[----:B0-----:R-:W-:-:S11]  /*d3a0*/  I2FP.F32.U32 R16, R14 ;  /* 0x0000000e00107245 */ /* 0x001fd60000201000 */
[----:B------:R-:W-:Y:S05]  /*d3b0*/  @!P0 BRA `(.L_x_438) ;  /* 0x0000000000288947 */ /* 0x000fea0003800000 */
[----:B------:R-:W-:Y:S02]  /*d3c0*/  ULDC UR5, c[0x0][0x634] ;  /* 0x00018d0000057ab9 */ /* 0x000fe40000000800 */
[----:B------:R-:W-:-:S05]  /*d3d0*/  IADD3 R3, P0, R19, UR5, RZ ;  /* 0x0000000513037c10 */ /* 0x000fca000ff1e0ff */
[----:B------:R-:W-:-:S04]  /*d3e0*/  IMAD.X R13, RZ, RZ, R18, P0 ;  /* 0x000000ffff0d7224 */ /* 0x000fc800000e0612 */
[----:B------:R-:W-:-:S04]  /*d3f0*/  IMAD.WIDE.U32 R4, R13, UR6, RZ ;  /* 0x000000060d047c25 */ /* 0x000fc8000f8e00ff */
[----:B------:R-:W-:-:S04]  /*d400*/  IMAD.WIDE.U32 R4, P0, R3, UR7, R4 ;  /* 0x0000000703047c25 */ /* 0x000fc8000f800004 */
[----:B------:R-:W-:-:S04]  /*d410*/  IMAD.WIDE.U32 R2, R3, UR6, RZ ;  /* 0x0000000603027c25 */ /* 0x000fc8000f8e00ff */
[----:B------:R-:W-:Y:S01]  /*d420*/  IMAD.MOV.U32 R2, RZ, RZ, R5 ;  /* 0x000000ffff027224 */ /* 0x000fe200078e0005 */
[----:B------:R-:W-:Y:S01]  /*d430*/  IADD3 RZ, P1, R3, R4, RZ ;  /* 0x0000000403ff7210 */ /* 0x000fe20007f3e0ff */
[----:B------:R-:W-:-:S04]  /*d440*/  IMAD.X R3, RZ, RZ, RZ, P0 ;  /* 0x000000ffff037224 */ /* 0x000fc800000e06ff */
[----:B------:R-:W-:-:S08]  /*d450*/  IMAD.WIDE.U32.X R2, R13, UR7, R2, P1 ;  /* 0x000000070d027c25 */ /* 0x000fd000088e0402 */
.L_x_438:
[----:B------:R-:W0:Y:S01]  /*d460*/  LDC R22, c[0x0][0x65c] ;  /* 0x00019700ff167b82 */ /* 0x000e220000000800 */
[--C-:B------:R-:W-:Y:S01]  /*d470*/  SHF.R.U64 R13, R2, UR8, R3.reuse ;  /* 0x00000008020d7c19 */ /* 0x100fe20008001203 */
[----:B------:R-:W-:Y:S01]  /*d480*/  FMUL R16, R16, UR9 ;  /* 0x0000000910107c20 */ /* 0x000fe20008400000 */
[----:B------:R-:W-:Y:S01]  /*d490*/  SHF.R.U32.HI R2, RZ, UR8, R3 ;  /* 0x00000008ff027c19 */ /* 0x000fe20008011603 */
[----:B------:R-:W-:Y:S01]  /*d4a0*/  ULDC UR5, c[0x0][0x154] ;  /* 0x0000550000057ab9 */ /* 0x000fe20000000800 */
[----:B------:R-:W-:Y:S01]  /*d4b0*/  IADD3 R21, P0, RZ, -R13, RZ ;  /* 0x8000000dff157210 */ /* 0x000fe20007f1e0ff */
[----:B------:R-:W-:Y:S01]  /*d4c0*/  ULDC.64 UR6, c[0x0][0x620] ;  /* 0x0001880000067ab9 */ /* 0x000fe20000000a00 */
[----:B-1----:R-:W-:Y:S01]  /*d4d0*/  I2FP.F32.U32 R3, R15 ;  /* 0x0000000f00037245 */ /* 0x002fe20000201000 */
[----:B------:R-:W1:Y:S01]  /*d4e0*/  LDC R23, c[0x0][0x144] ;  /* 0x00005100ff177b82 */ /* 0x000e620000000800 */
[----:B------:R-:W2:Y:S01]  /*d4f0*/  F2I.U32.TRUNC.NTZ R16, R16 ;  /* 0x0000001000107305 */ /* 0x000ea2000020f000 */
[----:B------:R-:W-:-:S02]  /*d500*/  IMAD.X R2, RZ, RZ, ~R2, P0 ;  /* 0x000000ffff027224 */ /* 0x000fc400000e0e02 */
[----:B------:R-:W-:Y:S01]  /*d510*/  FMUL R4, R3, UR5 ;  /* 0x0000000503047c20 */ /* 0x000fe20008400000 */
[----:B------:R-:W-:Y:S01]  /*d520*/  IMAD.MOV.U32 R3, RZ, RZ, R18 ;  /* 0x000000ffff037224 */ /* 0x000fe200078e0012 */
[----:B------:R-:W-:Y:S01]  /*d530*/  ULDC UR5, c[0x0][0x618] ;  /* 0x0001860000057ab9 */ /* 0x000fe20000000800 */
[----:B------:R-:W-:Y:S01]  /*d540*/  IMAD R2, R2, UR6, RZ ;  /* 0x0000000602027c24 */ /* 0x000fe2000f8e02ff */
[----:B------:R-:W3:Y:S02]  /*d550*/  LDC R20, c[0x0][0x148] ;  /* 0x00005200ff147b82 */ /* 0x000ee40000000800 */
[----:B------:R-:W4:Y:S01]  /*d560*/  F2I.U32.TRUNC.NTZ R4, R4 ;  /* 0x0000000400047305 */ /* 0x000f22000020f000 */
[----:B------:R-:W-:Y:S02]  /*d570*/  IMAD R5, R21, UR7, R2 ;  /* 0x0000000715057c24 */ /* 0x000fe4000f8e0202 */
[----:B------:R-:W-:Y:S01]  /*d580*/  IMAD.MOV.U32 R2, RZ, RZ, R19 ;  /* 0x000000ffff027224 */ /* 0x000fe200078e0013 */
[----:B0-----:R-:W-:-:S03]  /*d590*/  ISETP.NE.AND P2, PT, R22, 0x1, PT ;  /* 0x000000011600780c */ /* 0x001fc60003f45270 */
[----:B------:R-:W-:Y:S01]  /*d5a0*/  IMAD.WIDE.U32 R2, R21, UR6, R2 ;  /* 0x0000000615027c25 */ /* 0x000fe2000f8e0002 */
[----:B------:R-:W-:Y:S02]  /*d5b0*/  ULDC.64 UR6, c[0x0][0x640] ;  /* 0x0001900000067ab9 */ /* 0x000fe40000000a00 */
[----:B------:R-:W-:Y:S01]  /*d5c0*/  ISETP.NE.U32.AND P0, PT, RZ, UR6, PT ;  /* 0x00000006ff007c0c */ /* 0x000fe2000bf05070 */
[----:B--2---:R-:W-:Y:S02]  /*d5d0*/  IMAD.MOV R16, RZ, RZ, -R16 ;  /* 0x000000ffff107224 */ /* 0x004fe400078e0a10 */
[----:B------:R-:W-:Y:S01]  /*d5e0*/  IMAD.IADD R3, R3, 0x1, R5 ;  /* 0x0000000103037824 */ /* 0x000fe200078e0205 */
[----:B------:R-:W-:Y:S01]  /*d5f0*/  ISETP.NE.AND.EX P0, PT, RZ, UR7, PT, P0 ;  /* 0x00000007ff007c0c */ /* 0x000fe2000bf05300 */
[----:B-1----:R-:W-:-:S03]  /*d600*/  IMAD R14, R23, R16, R14 ;  /* 0x00000010170e7224 */ /* 0x002fc600078e020e */
[--C-:B------:R-:W-:Y:S01]  /*d610*/  SHF.R.U64 R16, R2, UR5, R3.reuse ;  /* 0x0000000502107c19 */ /* 0x100fe20008001203 */
[----:B----4-:R-:W-:Y:S01]  /*d620*/  IMAD.MOV R2, RZ, RZ, -R4 ;  /* 0x000000ffff027224 */ /* 0x010fe200078e0a04 */
[----:B------:R-:W-:Y:S01]  /*d630*/  SHF.R.U32.HI R3, RZ, UR5, R3 ;  /* 0x00000005ff037c19 */ /* 0x000fe20008011603 */
[----:B------:R-:W-:Y:S02]  /*d640*/  ULDC UR5, c[0x0][0x608] ;  /* 0x0001820000057ab9 */ /* 0x000fe40000000800 */
[----:B---3--:R-:W-:Y:S01]  /*d650*/  @P2 IMAD R14, R20, R2, R15 ;  /* 0x00000002140e2224 */ /* 0x008fe200078e020f */
[--C-:B------:R-:W-:Y:S02]  /*d660*/  SHF.R.U64 R20, R16, UR5, R3.reuse ;  /* 0x0000000510147c19 */ /* 0x100fe40008001203 */
[----:B------:R-:W-:Y:S01]  /*d670*/  SHF.R.U32.HI R3, RZ, UR5, R3 ;  /* 0x00000005ff037c19 */ /* 0x000fe20008011603 */
[----:B------:R-:W-:-:S03]  /*d680*/  ULDC UR5, c[0x0][0x658] ;  /* 0x0001960000057ab9 */ /* 0x000fc60000000800 */
[--C-:B------:R-:W-:Y:S02]  /*d690*/  SHF.R.U64 R15, R20, UR5, R3.reuse ;  /* 0x00000005140f7c19 */ /* 0x100fe40008001203 */
[----:B------:R-:W-:-:S03]  /*d6a0*/  SHF.R.U32.HI R21, RZ, UR5, R3 ;  /* 0x00000005ff157c19 */ /* 0x000fc60008011603 */
[----:B------:R-:W-:Y:S02]  /*d6b0*/  IMAD.MOV.U32 R4, RZ, RZ, R15 ;  /* 0x000000ffff047224 */ /* 0x000fe400078e000f */
[----:B------:R-:W-:Y:S01]  /*d6c0*/  IMAD.MOV.U32 R3, RZ, RZ, R21 ;  /* 0x000000ffff037224 */ /* 0x000fe200078e0015 */
[----:B------:R-:W-:Y:S06]  /*d6d0*/  @!P0 BRA `(.L_x_439) ;  /* 0x00000000002c8947 */ /* 0x000fec0003800000 */
        /* <DEDUP_REMOVED lines=9> */
[----:B------:R-:W-:-:S04]  /*d770*/  IMAD.WIDE.U32.X R2, R21, UR7, R2, P1 ;  /* 0x0000000715027c25 */ /* 0x000fc800088e0402 */
[----:B------:R-:W-:-:S07]  /*d780*/  IMAD.MOV.U32 R4, RZ, RZ, R2 ;  /* 0x000000ffff047224 */ /* 0x000fce00078e0002 */
.L_x_439:
[----:B------:R-:W-:Y:S01]  /*d790*/  ULDC UR5, c[0x0][0x648] ;  /* 0x0001920000057ab9 */ /* 0x000fe20000000800 */
[----:B------:R-:W-:Y:S01]  /*d7a0*/  LOP3.LUT R2, R20, UR17, RZ, 0xc0, !PT ;  /* 0x0000001114027c12 */ /* 0x000fe2000f8ec0ff */
[----:B------:R-:W-:Y:S01]  /*d7b0*/  ULDC UR6, c[0x0][0x610] ;  /* 0x0001840000067ab9 */ /* 0x000fe20000000800 */
[----:B------:R-:W-:Y:S01]  /*d7c0*/  SHF.R.U64 R3, R4, UR5, R3 ;  /* 0x0000000504037c19 */ /* 0x000fe20008001203 */
[----:B------:R-:W-:Y:S01]  /*d7d0*/  ULDC UR5, c[0x0][0x638] ;  /* 0x00018e0000057ab9 */ /* 0x000fe20000000800 */
[----:B------:R-:W-:-:S03]  /*d7e0*/  LOP3.LUT R16, R16, UR4, RZ, 0xc0, !PT ;  /* 0x0000000410107c12 */ /* 0x000fc6000f8ec0ff */
[----:B------:R-:W-:Y:S02]  /*d7f0*/  IMAD.MOV R4, RZ, RZ, -R3 ;  /* 0x000000ffff047224 */ /* 0x000fe400078e0a03 */
[----:B------:R-:W-:Y:S02]  /*d800*/  IMAD R3, R3, UR18, R2 ;  /* 0x0000001203037c24 */ /* 0x000fe4000f8e0202 */
[----:B------:R-:W-:Y:S01]  /*d810*/  IMAD R15, R4, UR5, R15 ;  /* 0x00000005040f7c24 */ /* 0x000fe2000f8e020f */
[----:B------:R-:W-:Y:S01]  /*d820*/  ULDC UR5, c[0x0][0x600] ;  /* 0x0001800000057ab9 */ /* 0x000fe20000000800 */
[----:B------:R-:W-:Y:S02]  /*d830*/  IMAD R14, R3, UR6, R14 ;  /* 0x00000006030e7c24 */ /* 0x000fe4000f8e020e */
[----:B------:R-:W-:Y:S02]  /*d840*/  IMAD R15, R15, UR5, R16 ;  /* 0x000000050f0f7c24 */ /* 0x000fe4000f8e0210 */
[----:B------:R-:W-:-:S03]  /*d850*/  IMAD.MOV.U32 R3, RZ, RZ, 0x1 ;  /* 0x00000001ff037424 */ /* 0x000fc600078e00ff */
[----:B------:R-:W-:Y:S02]  /*d860*/  SEL R2, R15, R14, !P2 ;  /* 0x0000000e0f027207 */ /* 0x000fe40005000000 */
[----:B------:R-:W-:-:S07]  /*d870*/  SEL R16, R14, R15, !P2 ;  /* 0x0000000f0e107207 */ /* 0x000fce0005000000 */
.L_x_437:
[----:B------:R-:W-:Y:S05]  /*d880*/  BSYNC B1 ;  /* 0x0000000000017941 */ /* 0x000fea0003800000 */
.L_x_436:
[----:B------:R-:W-:-:S13]  /*d890*/  LOP3.LUT P0, RZ, R3, 0xff, RZ, 0xc0, !PT ;  /* 0x000000ff03ff7812 */ /* 0x000fda000780c0ff */
[----:B------:R-:W-:Y:S05]  /*d8a0*/  @P0 BRA `(.L_x_440) ;  /* 0xfffffff4002c0947 */ /* 0x000fea000383ffff */
[----:B------:R-:W-:Y:S05]  /*d8b0*/  BSYNC B0 ;  /* 0x0000000000007941 */ /* 0x000fea0003800000 */
.L_x_429:
[----:B------:R-:W-:-:S03]  /*d8c0*/  UMOV UR5, 0xffffffff ;  /* 0xffffffff00057882 */ /* 0x000fc60000000000 */
[----:B------:R-:W-:Y:S05]  /*d8d0*/  BRA.DIV UR5, `(.L_x_441) ;  /* 0x0000000a057c7947 */ /* 0x000fea000b800000 */
[----:B------:R-:W-:-:S13]  /*d8e0*/  ELECT P6, URZ, PT ;  /* 0x00000000003f782f */ /* 0x000fda00038c0000 */
.L_x_465:
[----:B------:R-:W-:Y:S04]  /*d8f0*/  BSSY B0, `(.L_x_442) ;  /* 0x0000085000007945 */ /* 0x000fe80003800000 */
[----:B------:R-:W-:Y:S05]  /*d900*/  @!P6 BRA `(.L_x_443) ;  /* 0x00000008000ce947 */ /* 0x000fea0003800000 */
[----:B------:R-:W-:-:S04]  /*d910*/  LOP3.LUT R17, R17, 0x2, RZ, 0xfc, !PT ;  /* 0x0000000211117812 */ /* 0x000fc800078efcff */
[----:B------:R-:W-:-:S13]  /*d920*/  ISETP.NE.AND P0, PT, R17, 0x3, PT ;  /* 0x000000031100780c */ /* 0x000fda0003f05270 */
[----:B------:R-:W-:Y:S05]  /*d930*/  @!P0 BRA `(.L_x_444) ;  /* 0x0000000000048947 */ /* 0x000fea0003800000 */
[----:B------:R-:W-:Y:S01]  /*d940*/  BPT.TRAP 0x1 ;  /* 0x000000040000795c */ /* 0x000fe20000300000 */
.L_x_444:
[----:B------:R-:W0:Y:S01]  /*d950*/  S2R R3, SR_CgaCtaId ;  /* 0x0000000000037919 */ /* 0x000e220000008800 */
[----:B------:R-:W-:Y:S02]  /*d960*/  MOV R2, 0x400 ;  /* 0x0000040000027802 */ /* 0x000fe40000000f00 */
[----:B------:R-:W-:Y:S02]  /*d970*/  SHF.L.U32 R4, R0, 0x1f, RZ ;  /* 0x0000001f00047819 */ /* 0x000fe400000006ff */
[----:B0-----:R-:W-:-:S05]  /*d980*/  LEA R2, R3, R2, 0x18 ;  /* 0x0000000203027211 */ /* 0x001fca00078ec0ff */
[----:B------:R-:W-:-:S04]  /*d990*/  VIADD R2, R2, 0x70 ;  /* 0x0000007002027836 */ /* 0x000fc80000000000 */
[C---:B------:R-:W-:Y:S02]  /*d9a0*/  IMAD R7, R11.reuse, 0x8, R2 ;  /* 0x000000080b077824 */ /* 0x040fe400078e0202 */
[----:B------:R-:W-:Y:S02]  /*d9b0*/  VIADD R11, R11, 0x1 ;  /* 0x000000010b0b7836 */ /* 0x000fe40000000000 */
[----:B------:R-:W0:Y:S03]  /*d9c0*/  SYNCS.PHASECHK.TRANS64.TRYWAIT P0, [R7+URZ], R4 ;  /* 0x00000004070075a7 */ /* 0x000e26000800017f */
[----:B------:R-:W-:-:S04]  /*d9d0*/  ISETP.NE.AND P1, PT, R11, 0xe, PT ;  /* 0x0000000e0b00780c */ /* 0x000fc80003f25270 */
[----:B------:R-:W-:Y:S02]  /*d9e0*/  SEL R3, RZ, 0x1, P1 ;  /* 0x00000001ff037807 */ /* 0x000fe40000800000 */
[----:B------:R-:W-:Y:S02]  /*d9f0*/  SEL R11, R11, RZ, P1 ;  /* 0x000000ff0b0b7207 */ /* 0x000fe40000800000 */
[----:B------:R-:W-:-:S03]  /*da00*/  LOP3.LUT R6, R0, R3, RZ, 0x3c, !PT ;  /* 0x0000000300067212 */ /* 0x000fc600078e3cff */
[----:B------:R-:W-:Y:S01]  /*da10*/  IMAD R8, R11, 0x8, R2 ;  /* 0x000000080b087824 */ /* 0x000fe200078e0202 */
[----:B------:R-:W-:Y:S01]  /*da20*/  SHF.L.U32 R5, R6, 0x1f, RZ ;  /* 0x0000001f06057819 */ /* 0x000fe200000006ff */
[----:B0-----:R-:W-:Y:S06]  /*da30*/  @!P0 BRA `(.L_x_445) ;  /* 0x0000000800448947 */ /* 0x001fec0003800000 */
.L_x_466:
[----:B------:R-:W1:Y:S01]  /*da40*/  SYNCS.PHASECHK.TRANS64.TRYWAIT P0, [R8+URZ], R5 ;  /* 0x00000005080075a7 */ /* 0x000e62000800017f */
[----:B------:R-:W-:-:S05]  /*da50*/  VIADD R0, R11, 0x1 ;  /* 0x000000010b007836 */ /* 0x000fca0000000000 */
[----:B------:R-:W-:-:S04]  /*da60*/  ISETP.NE.AND P1, PT, R0, 0xe, PT ;  /* 0x0000000e0000780c */ /* 0x000fc80003f25270 */
[----:B------:R-:W-:Y:S02]  /*da70*/  SEL R3, RZ, 0x1, P1 ;  /* 0x00000001ff037807 */ /* 0x000fe40000800000 */
[----:B0-----:R-:W-:Y:S02]  /*da80*/  SEL R7, R0, RZ, P1 ;  /* 0x000000ff00077207 */ /* 0x001fe40000800000 */
[----:B------:R-:W-:-:S03]  /*da90*/  LOP3.LUT R6, R6, R3, RZ, 0x3c, !PT ;  /* 0x0000000306067212 */ /* 0x000fc600078e3cff */
[----:B------:R-:W-:Y:S01]  /*daa0*/  IMAD R9, R7, 0x8, R2 ;  /* 0x0000000807097824 */ /* 0x000fe200078e0202 */
[----:B------:R-:W-:Y:S01]  /*dab0*/  SHF.L.U32 R4, R6, 0x1f, RZ ;  /* 0x0000001f06047819 */ /* 0x000fe200000006ff */
[----:B-1----:R-:W-:Y:S06]  /*dac0*/  @!P0 BRA `(.L_x_446) ;  /* 0x0000000800348947 */ /* 0x002fec0003800000 */
.L_x_467:
[----:B------:R-:W1:Y:S01]  /*dad0*/  SYNCS.PHASECHK.TRANS64.TRYWAIT P0, [R9+URZ], R4 ;  /* 0x00000004090075a7 */ /* 0x000e62000800017f */
[----:B------:R-:W-:-:S05]  /*dae0*/  VIADD R0, R7, 0x1 ;  /* 0x0000000107007836 */ /* 0x000fca0000000000 */
[----:B------:R-:W-:-:S04]  /*daf0*/  ISETP.NE.AND P1, PT, R0, 0xe, PT ;  /* 0x0000000e0000780c */ /* 0x000fc80003f25270 */
[----:B------:R-:W-:Y:S02]  /*db00*/  SEL R3, RZ, 0x1, P1 ;  /* 0x00000001ff037807 */ /* 0x000fe40000800000 */
[----:B------:R-:W-:Y:S02]  /*db10*/  SEL R7, R0, RZ, P1 ;  /* 0x000000ff00077207 */ /* 0x000fe40000800000 */
[----:B------:R-:W-:-:S03]  /*db20*/  LOP3.LUT R6, R6, R3, RZ, 0x3c, !PT ;  /* 0x0000000306067212 */ /* 0x000fc600078e3cff */
[----:B0-----:R-:W-:Y:S01]  /*db30*/  IMAD R8, R7, 0x8, R2 ;  /* 0x0000000807087824 */ /* 0x001fe200078e0202 */
[----:B------:R-:W-:Y:S01]  /*db40*/  SHF.L.U32 R5, R6, 0x1f, RZ ;  /* 0x0000001f06057819 */ /* 0x000fe200000006ff */
[----:B-1----:R-:W-:Y:S06]  /*db50*/  @!P0 BRA `(.L_x_447) ;  /* 0x0000000800248947 */ /* 0x002fec0003800000 */
.L_x_468:
        /* <DEDUP_REMOVED lines=9> */
.L_x_469:
        /* <DEDUP_REMOVED lines=9> */
.L_x_470:
        /* <DEDUP_REMOVED lines=9> */
.L_x_471:
        /* <DEDUP_REMOVED lines=9> */
.L_x_472:
        /* <DEDUP_REMOVED lines=9> */
.L_x_473:
        /* <DEDUP_REMOVED lines=9> */
.L_x_474:
        /* <DEDUP_REMOVED lines=9> */
.L_x_475:
        /* <DEDUP_REMOVED lines=9> */
.L_x_476:
[----:B------:R-:W1:Y:S01]  /*dfe0*/  SYNCS.PHASECHK.TRANS64.TRYWAIT P0, [R8+URZ], R5 ;  /* 0x00000005080075a7 */ /* 0x000e62000800017f */
[----:B------:R-:W-:-:S05]  /*dff0*/  VIADD R0, R7, 0x1 ;  /* 0x0000000107007836 */ /* 0x000fca0000000000 */
[----:B------:R-:W-:-:S04]  /*e000*/  ISETP.NE.AND P1, PT, R0, 0xe, PT ;  /* 0x0000000e0000780c */ /* 0x000fc80003f25270 */
[----:B------:R-:W-:Y:S02]  /*e010*/  SEL R3, RZ, 0x1, P1 ;  /* 0x00000001ff037807 */ /* 0x000fe40000800000 */
[----:B------:R-:W-:Y:S02]  /*e020*/  SEL R7, R0, RZ, P1 ;  /* 0x000000ff00077207 */ /* 0x000fe40000800000 */
[----:B0-----:R-:W-:-:S03]  /*e030*/  LOP3.LUT R9, R6, R3, RZ, 0x3c, !PT ;  /* 0x0000000306097212 */ /* 0x001fc600078e3cff */
[----:B------:R-:W-:Y:S01]  /*e040*/  IMAD R11, R7, 0x8, R2 ;  /* 0x00000008070b7824 */ /* 0x000fe200078e0202 */
[----:B------:R-:W-:Y:S01]  /*e050*/  SHF.L.U32 R6, R9, 0x1f, RZ ;  /* 0x0000001f09067819 */ /* 0x000fe200000006ff */
[----:B-1----:R-:W-:Y:S06]  /*e060*/  @!P0 BRA `(.L_x_456) ;  /* 0x0000000400948947 */ /* 0x002fec0003800000 */
.L_x_477:
[----:B------:R-:W1:Y:S01]  /*e070*/  SYNCS.PHASECHK.TRANS64.TRYWAIT P0, [R11+URZ], R6 ;  /* 0x000000060b0075a7 */ /* 0x000e62000800017f */
[----:B------:R-:W-:-:S05]  /*e080*/  VIADD R0, R7, 0x1 ;  /* 0x0000000107007836 */ /* 0x000fca0000000000 */
[----:B------:R-:W-:-:S04]  /*e090*/  ISETP.NE.AND P1, PT, R0, 0xe, PT ;  /* 0x0000000e0000780c */ /* 0x000fc80003f25270 */
[----:B------:R-:W-:Y:S02]  /*e0a0*/  SEL R4, RZ, 0x1, P1 ;  /* 0x00000001ff047807 */ /* 0x000fe40000800000 */
[----:B------:R-:W-:Y:S02]  /*e0b0*/  SEL R3, R0, RZ, P1 ;  /* 0x000000ff00037207 */ /* 0x000fe40000800000 */
[----:B------:R-:W-:Y:S01]  /*e0c0*/  LOP3.LUT R0, R9, R4, RZ, 0x3c, !PT ;  /* 0x0000000409007212 */ /* 0x000fe200078e3cff */
[----:B-1----:R-:W-:Y:S06]  /*e0d0*/  @!P0 BRA `(.L_x_457) ;  /* 0x00000004008c8947 */ /* 0x002fec0003800000 */
.L_x_478:
[----:B------:R-:W-:Y:S01]  /*e0e0*/  IMAD R3, R3, 0x8, R2 ;  /* 0x0000000803037824 */ /* 0x000fe200078e0202 */
[----:B------:R-:W-:-:S07]  /*e0f0*/  SHF.L.U32 R0, R0, 0x1f, RZ ;  /* 0x0000001f00007819 */ /* 0x000fce00000006ff */
.L_x_458:
[----:B--2---:R2:W3:Y:S02]  /*e100*/  SYNCS.PHASECHK.TRANS64.TRYWAIT P0, [R3+URZ], R0 ;  /* 0x00000000030075a7 */ /* 0x0044e4000800017f */
[----:B---3--:R-:W-:Y:S05]  /*e110*/  @!P0 NANOSLEEP.SYNCS 0x989680 ;  /* 0x009896800000895d */ /* 0x008fea0003900000 */
[----:B------:R-:W3:Y:S02]  /*e120*/  @!P0 SYNCS.PHASECHK.TRANS64 P0, [R3+URZ], R0 ;  /* 0x00000000030085a7 */ /* 0x000ee4000800007f */
[----:B---3--:R-:W-:Y:S05]  /*e130*/  @!P0 BRA `(.L_x_458) ;  /* 0xfffffffc00f08947 */ /* 0x008fea000383ffff */
.L_x_443:
[----:B------:R-:W-:Y:S05]  /*e140*/  BSYNC B0 ;  /* 0x0000000000007941 */ /* 0x000fea0003800000 */
.L_x_442:
[----:B------:R-:W-:Y:S05]  /*e150*/  EXIT ;  /* 0x000000000000794d */ /* 0x000fea0003800000 */
.L_x_22:
[----:B---3--:R3:W4:Y:S02]  /*e160*/  SYNCS.PHASECHK.TRANS64.TRYWAIT P1, [R3+URZ], R0 ;  /* 0x00000000030075a7 */ /* 0x008724000802017f */
[----:B----4-:R-:W-:Y:S05]  /*e170*/  @!P1 NANOSLEEP.SYNCS 0x989680 ;  /* 0x009896800000995d */ /* 0x010fea0003900000 */
[----:B------:R-:W4:Y:S02]  /*e180*/  @!P1 SYNCS.PHASECHK.TRANS64 P1, [R3+URZ], R0 ;  /* 0x00000000030095a7 */ /* 0x000f24000802007f */
[----:B----4-:R-:W-:Y:S05]  /*e190*/  @!P1 BRA `(.L_x_22) ;  /* 0xfffffffc00f09947 */ /* 0x010fea000383ffff */
[----:B------:R-:W-:Y:S05]  /*e1a0*/  BRA `(.L_x_21) ;  /* 0xffffff3400507947 */ /* 0x000fea000383ffff */
.L_x_27:
[----:B-1----:R1:W2:Y:S02]  /*e1b0*/  SYNCS.PHASECHK.TRANS64.TRYWAIT P1, [R5+URZ], R4 ;  /* 0x00000004050075a7 */ /* 0x0022a4000802017f */
[----:B--2---:R-:W-:Y:S05]  /*e1c0*/  @!P1 NANOSLEEP.SYNCS 0x989680 ;  /* 0x009896800000995d */ /* 0x004fea0003900000 */
[----:B------:R-:W2:Y:S02]  /*e1d0*/  @!P1 SYNCS.PHASECHK.TRANS64 P1, [R5+URZ], R4 ;  /* 0x00000004050095a7 */ /* 0x000ea4000802007f */
[----:B--2---:R-:W-:Y:S05]  /*e1e0*/  @!P1 BRA `(.L_x_27) ;  /* 0xfffffffc00f09947 */ /* 0x004fea000383ffff */
[----:B------:R-:W-:Y:S05]  /*e1f0*/  BRA `(.L_x_26) ;  /* 0xffffff3400f87947 */ /* 0x000fea000383ffff */
.L_x_430:
[----:B------:R-:W-:Y:S01]  /*e200*/  BSSY B1, `(.L_x_459) ;  /* 0x0000006000017945 */ /* 0x000fe20003800000 */
[----:B------:R-:W-:-:S07]  /*e210*/  IMAD.MOV.U32 R15, RZ, RZ, -0x1 ;  /* 0xffffffffff0f7424 */ /* 0x000fce00078e00ff */
[----:B------:R-:W-:Y:S05]  /*e220*/  WARPSYNC.COLLECTIVE R15, `(.L_x_460) ;  /* 0x000000000f0c7348 */ /* 0x000fea0003c00000 */
[----:B------:R-:W-:Y:S02]  /*e230*/  ELECT P6, UR62, PT ;  /* 0x00000000003e782f */ /* 0x000fe400038c0000 */
[----:B------:R-:W-:Y:S01]  /*e240*/  MOV R14, UR62 ;  /* 0x0000003e000e7c02 */ /* 0x000fe20008000f00 */
[----:B------:R-:W-:Y:S10]  /*e250*/  ENDCOLLECTIVE ;  /* 0x000000000000791b */ /* 0x000ff40003800000 */
.L_x_460:
[----:B------:R-:W-:Y:S05]  /*e260*/  BSYNC B1 ;  /* 0x0000000000017941 */ /* 0x000fea0003800000 */
.L_x_459:
[----:B------:R-:W-:Y:S05]  /*e270*/  BRA `(.L_x_461) ;  /* 0xffffffe800c47947 */ /* 0x000fea000383ffff */
.L_x_433:
[----:B0-----:R0:W2:Y:S02]  /*e280*/  SYNCS.PHASECHK.TRANS64.TRYWAIT P0, [R20+URZ+0x70], R5 ;  /* 0x00007005140075a7 */ /* 0x0010a4000800017f */
[----:B--2---:R-:W-:Y:S05]  /*e290*/  @!P0 NANOSLEEP.SYNCS 0x989680 ;  /* 0x009896800000895d */ /* 0x004fea0003900000 */
[----:B------:R-:W2:Y:S02]  /*e2a0*/  @!P0 SYNCS.PHASECHK.TRANS64 P0, [R20+URZ+0x70], R5 ;  /* 0x00007005140085a7 */ /* 0x000ea4000800007f */
[----:B--2---:R-:W-:Y:S05]  /*e2b0*/  @!P0 BRA `(.L_x_433) ;  /* 0xfffffffc00f08947 */ /* 0x004fea000383ffff */
[----:B------:R-:W-:Y:S05]  /*e2c0*/  BRA `(.L_x_462) ;  /* 0xffffffec00047947 */ /* 0x000fea000383ffff */
.L_x_441:
[----:B------:R-:W-:Y:S01]  /*e2d0*/  BSSY B0, `(.L_x_463) ;  /* 0x0000006000007945 */ /* 0x000fe20003800000 */
[----:B------:R-:W-:-:S07]  /*e2e0*/  IMAD.MOV.U32 R15, RZ, RZ, -0x1 ;  /* 0xffffffffff0f7424 */ /* 0x000fce00078e00ff */
[----:B------:R-:W-:Y:S05]  /*e2f0*/  WARPSYNC.COLLECTIVE R15, `(.L_x_464) ;  /* 0x000000000f0c7348 */ /* 0x000fea0003c00000 */
[----:B------:R-:W-:Y:S02]  /*e300*/  ELECT P6, UR62, PT ;  /* 0x00000000003e782f */ /* 0x000fe400038c0000 */
[----:B------:R-:W-:Y:S01]  /*e310*/  MOV R14, UR62 ;  /* 0x0000003e000e7c02 */ /* 0x000fe20008000f00 */
[----:B------:R-:W-:Y:S10]  /*e320*/  ENDCOLLECTIVE ;  /* 0x000000000000791b */ /* 0x000ff40003800000 */
.L_x_464:
[----:B------:R-:W-:Y:S05]  /*e330*/  BSYNC B0 ;  /* 0x0000000000007941 */ /* 0x000fea0003800000 */
.L_x_463:
[----:B------:R-:W-:Y:S05]  /*e340*/  BRA `(.L_x_465) ;  /* 0xfffffff400687947 */ /* 0x000fea000383ffff */
.L_x_445:
[----:B0-----:R0:W1:Y:S02]  /*e350*/  SYNCS.PHASECHK.TRANS64.TRYWAIT P0, [R7+URZ], R4 ;  /* 0x00000004070075a7 */ /* 0x001064000800017f */
[----:B-1----:R-:W-:Y:S05]  /*e360*/  @!P0 NANOSLEEP.SYNCS 0x989680 ;  /* 0x009896800000895d */ /* 0x002fea0003900000 */
[----:B------:R-:W1:Y:S02]  /*e370*/  @!P0 SYNCS.PHASECHK.TRANS64 P0, [R7+URZ], R4 ;  /* 0x00000004070085a7 */ /* 0x000e64000800007f */
[----:B-1----:R-:W-:Y:S05]  /*e380*/  @!P0 BRA `(.L_x_445) ;  /* 0xfffffffc00f08947 */ /* 0x002fea000383ffff */
[----:B------:R-:W-:Y:S05]  /*e390*/  BRA `(.L_x_466) ;  /* 0xfffffff400a87947 */ /* 0x000fea000383ffff */
.L_x_446:
[----:B0-----:R0:W1:Y:S02]  /*e3a0*/  SYNCS.PHASECHK.TRANS64.TRYWAIT P0, [R8+URZ], R5 ;  /* 0x00000005080075a7 */ /* 0x001064000800017f */
[----:B-1----:R-:W-:Y:S05]  /*e3b0*/  @!P0 NANOSLEEP.SYNCS 0x989680 ;  /* 0x009896800000895d */ /* 0x002fea0003900000 */
[----:B------:R-:W1:Y:S02]  /*e3c0*/  @!P0 SYNCS.PHASECHK.TRANS64 P0, [R8+URZ], R5 ;  /* 0x00000005080085a7 */ /* 0x000e64000800007f */
[----:B-1----:R-:W-:Y:S05]  /*e3d0*/  @!P0 BRA `(.L_x_446) ;  /* 0xfffffffc00f08947 */ /* 0x002fea000383ffff */
[----:B------:R-:W-:Y:S05]  /*e3e0*/  BRA `(.L_x_467) ;  /* 0xfffffff400b87947 */ /* 0x000fea000383ffff */
.L_x_447:
[----:B0-----:R0:W1:Y:S02]  /*e3f0*/  SYNCS.PHASECHK.TRANS64.TRYWAIT P0, [R9+URZ], R4 ;  /* 0x00000004090075a7 */ /* 0x001064000800017f */
[----:B-1----:R-:W-:Y:S05]  /*e400*/  @!P0 NANOSLEEP.SYNCS 0x989680 ;  /* 0x009896800000895d */ /* 0x002fea0003900000 */
[----:B------:R-:W1:Y:S02]  /*e410*/  @!P0 SYNCS.PHASECHK.TRANS64 P0, [R9+URZ], R4 ;  /* 0x00000004090085a7 */ /* 0x000e64000800007f */
[----:B-1----:R-:W-:Y:S05]  /*e420*/  @!P0 BRA `(.L_x_447) ;  /* 0xfffffffc00f08947 */ /* 0x002fea000383ffff */
[----:B------:R-:W-:Y:S05]  /*e430*/  BRA `(.L_x_468) ;  /* 0xfffffff400c87947 */ /* 0x000fea000383ffff */
.L_x_448:
[----:B0-----:R0:W1:Y:S02]  /*e440*/  SYNCS.PHASECHK.TRANS64.TRYWAIT P0, [R8+URZ], R5 ;  /* 0x00000005080075a7 */ /* 0x001064000800017f */
[----:B-1----:R-:W-:Y:S05]  /*e450*/  @!P0 NANOSLEEP.SYNCS 0x989680 ;  /* 0x009896800000895d */ /* 0x002fea0003900000 */
[----:B------:R-:W1:Y:S02]  /*e460*/  @!P0 SYNCS.PHASECHK.TRANS64 P0, [R8+URZ], R5 ;  /* 0x00000005080085a7 */ /* 0x000e64000800007f */
[----:B-1----:R-:W-:Y:S05]  /*e470*/  @!P0 BRA `(.L_x_448) ;  /* 0xfffffffc00f08947 */ /* 0x002fea000383ffff */
[----:B------:R-:W-:Y:S05]  /*e480*/  BRA `(.L_x_469) ;  /* 0xfffffff400d87947 */ /* 0x000fea000383ffff */
.L_x_449:
[----:B0-----:R0:W1:Y:S02]  /*e490*/  SYNCS.PHASECHK.TRANS64.TRYWAIT P0, [R9+URZ], R4 ;  /* 0x00000004090075a7 */ /* 0x001064000800017f */
[----:B-1----:R-:W-:Y:S05]  /*e4a0*/  @!P0 NANOSLEEP.SYNCS 0x989680 ;  /* 0x009896800000895d */ /* 0x002fea0003900000 */
[----:B------:R-:W1:Y:S02]  /*e4b0*/  @!P0 SYNCS.PHASECHK.TRANS64 P0, [R9+URZ], R4 ;  /* 0x00000004090085a7 */ /* 0x000e64000800007f */
[----:B-1----:R-:W-:Y:S05]  /*e4c0*/  @!P0 BRA `(.L_x_449) ;  /* 0xfffffffc00f08947 */ /* 0x002fea000383ffff */
[----:B------:R-:W-:Y:S05]  /*e4d0*/  BRA `(.L_x_470) ;  /* 0xfffffff400e87947 */ /* 0x000fea000383ffff */
.L_x_450:
[----:B0-----:R0:W1:Y:S02]  /*e4e0*/  SYNCS.PHASECHK.TRANS64.TRYWAIT P0, [R8+URZ], R5 ;  /* 0x00000005080075a7 */ /* 0x001064000800017f */
[----:B-1----:R-:W-:Y:S05]  /*e4f0*/  @!P0 NANOSLEEP.SYNCS 0x989680 ;  /* 0x009896800000895d */ /* 0x002fea0003900000 */
[----:B------:R-:W1:Y:S02]  /*e500*/  @!P0 SYNCS.PHASECHK.TRANS64 P0, [R8+URZ], R5 ;  /* 0x00000005080085a7 */ /* 0x000e64000800007f */
[----:B-1----:R-:W-:Y:S05]  /*e510*/  @!P0 BRA `(.L_x_450) ;  /* 0xfffffffc00f08947 */ /* 0x002fea000383ffff */
[----:B------:R-:W-:Y:S05]  /*e520*/  BRA `(.L_x_471) ;  /* 0xfffffff400f87947 */ /* 0x000fea000383ffff */
.L_x_451:
[----:B0-----:R0:W1:Y:S02]  /*e530*/  SYNCS.PHASECHK.TRANS64.TRYWAIT P0, [R9+URZ], R4 ;  /* 0x00000004090075a7 */ /* 0x001064000800017f */
[----:B-1----:R-:W-:Y:S05]  /*e540*/  @!P0 NANOSLEEP.SYNCS 0x989680 ;  /* 0x009896800000895d */ /* 0x002fea0003900000 */
[----:B------:R-:W1:Y:S02]  /*e550*/  @!P0 SYNCS.PHASECHK.TRANS64 P0, [R9+URZ], R4 ;  /* 0x00000004090085a7 */ /* 0x000e64000800007f */
[----:B-1----:R-:W-:Y:S05]  /*e560*/  @!P0 BRA `(.L_x_451) ;  /* 0xfffffffc00f08947 */ /* 0x002fea000383ffff */
[----:B------:R-:W-:Y:S05]  /*e570*/  BRA `(.L_x_472) ;  /* 0xfffffff800087947 */ /* 0x000fea000383ffff */
.L_x_452:
[----:B0-----:R0:W1:Y:S02]  /*e580*/  SYNCS.PHASECHK.TRANS64.TRYWAIT P0, [R8+URZ], R5 ;  /* 0x00000005080075a7 */ /* 0x001064000800017f */
[----:B-1----:R-:W-:Y:S05]  /*e590*/  @!P0 NANOSLEEP.SYNCS 0x989680 ;  /* 0x009896800000895d */ /* 0x002fea0003900000 */
[----:B------:R-:W1:Y:S02]  /*e5a0*/  @!P0 SYNCS.PHASECHK.TRANS64 P0, [R8+URZ], R5 ;  /* 0x00000005080085a7 */ /* 0x000e64000800007f */
[----:B-1----:R-:W-:Y:S05]  /*e5b0*/  @!P0 BRA `(.L_x_452) ;  /* 0xfffffffc00f08947 */ /* 0x002fea000383ffff */
[----:B------:R-:W-:Y:S05]  /*e5c0*/  BRA `(.L_x_473) ;  /* 0xfffffff800187947 */ /* 0x000fea000383ffff */
.L_x_453:
[----:B0-----:R0:W1:Y:S02]  /*e5d0*/  SYNCS.PHASECHK.TRANS64.TRYWAIT P0, [R9+URZ], R4 ;  /* 0x00000004090075a7 */ /* 0x001064000800017f */
[----:B-1----:R-:W-:Y:S05]  /*e5e0*/  @!P0 NANOSLEEP.SYNCS 0x989680 ;  /* 0x009896800000895d */ /* 0x002fea0003900000 */
[----:B------:R-:W1:Y:S02]  /*e5f0*/  @!P0 SYNCS.PHASECHK.TRANS64 P0, [R9+URZ], R4 ;  /* 0x00000004090085a7 */ /* 0x000e64000800007f */
[----:B-1----:R-:W-:Y:S05]  /*e600*/  @!P0 BRA `(.L_x_453) ;  /* 0xfffffffc00f08947 */ /* 0x002fea000383ffff */
[----:B------:R-:W-:Y:S05]  /*e610*/  BRA `(.L_x_474) ;  /* 0xfffffff800287947 */ /* 0x000fea000383ffff */
.L_x_454:
[----:B0-----:R0:W1:Y:S02]  /*e620*/  SYNCS.PHASECHK.TRANS64.TRYWAIT P0, [R8+URZ], R5 ;  /* 0x00000005080075a7 */ /* 0x001064000800017f */
[----:B-1----:R-:W-:Y:S05]  /*e630*/  @!P0 NANOSLEEP.SYNCS 0x989680 ;  /* 0x009896800000895d */ /* 0x002fea0003900000 */
[----:B------:R-:W1:Y:S02]  /*e640*/  @!P0 SYNCS.PHASECHK.TRANS64 P0, [R8+URZ], R5 ;  /* 0x00000005080085a7 */ /* 0x000e64000800007f */
[----:B-1----:R-:W-:Y:S05]  /*e650*/  @!P0 BRA `(.L_x_454) ;  /* 0xfffffffc00f08947 */ /* 0x002fea000383ffff */
[----:B------:R-:W-:Y:S05]  /*e660*/  BRA `(.L_x_475) ;  /* 0xfffffff800387947 */ /* 0x000fea000383ffff */
.L_x_455:
[----:B0-----:R0:W1:Y:S02]  /*e670*/  SYNCS.PHASECHK.TRANS64.TRYWAIT P0, [R9+URZ], R4 ;  /* 0x00000004090075a7 */ /* 0x001064000800017f */
[----:B-1----:R-:W-:Y:S05]  /*e680*/  @!P0 NANOSLEEP.SYNCS 0x989680 ;  /* 0x009896800000895d */ /* 0x002fea0003900000 */
[----:B------:R-:W1:Y:S02]  /*e690*/  @!P0 SYNCS.PHASECHK.TRANS64 P0, [R9+URZ], R4 ;  /* 0x00000004090085a7 */ /* 0x000e64000800007f */
[----:B-1----:R-:W-:Y:S05]  /*e6a0*/  @!P0 BRA `(.L_x_455) ;  /* 0xfffffffc00f08947 */ /* 0x002fea000383ffff */
[----:B------:R-:W-:Y:S05]  /*e6b0*/  BRA `(.L_x_476) ;  /* 0xfffffff800487947 */ /* 0x000fea000383ffff */
.L_x_456:
[----:B0-----:R0:W1:Y:S02]  /*e6c0*/  SYNCS.PHASECHK.TRANS64.TRYWAIT P0, [R8+URZ], R5 ;  /* 0x00000005080075a7 */ /* 0x001064000800017f */
[----:B-1----:R-:W-:Y:S05]  /*e6d0*/  @!P0 NANOSLEEP.SYNCS 0x989680 ;  /* 0x009896800000895d */ /* 0x002fea0003900000 */
[----:B------:R-:W1:Y:S02]  /*e6e0*/  @!P0 SYNCS.PHASECHK.TRANS64 P0, [R8+URZ], R5 ;  /* 0x00000005080085a7 */ /* 0x000e64000800007f */
[----:B-1----:R-:W-:Y:S05]  /*e6f0*/  @!P0 BRA `(.L_x_456) ;  /* 0xfffffffc00f08947 */ /* 0x002fea000383ffff */
[----:B------:R-:W-:Y:S05]  /*e700*/  BRA `(.L_x_477) ;  /* 0xfffffff800587947 */ /* 0x000fea000383ffff */
.L_x_457:
[----:B-1----:R1:W2:Y:S02]  /*e710*/  SYNCS.PHASECHK.TRANS64.TRYWAIT P0, [R11+URZ], R6 ;  /* 0x000000060b0075a7 */ /* 0x0022a4000800017f */
[----:B--2---:R-:W-:Y:S05]  /*e720*/  @!P0 NANOSLEEP.SYNCS 0x989680 ;  /* 0x009896800000895d */ /* 0x004fea0003900000 */
[----:B------:R-:W2:Y:S02]  /*e730*/  @!P0 SYNCS.PHASECHK.TRANS64 P0, [R11+URZ], R6 ;  /* 0x000000060b0085a7 */ /* 0x000ea4000800007f */
[----:B--2---:R-:W-:Y:S05]  /*e740*/  @!P0 BRA `(.L_x_457) ;  /* 0xfffffffc00f08947 */ /* 0x004fea000383ffff */
[----:B------:R-:W-:Y:S05]  /*e750*/  BRA `(.L_x_478) ;  /* 0xfffffff800607947 */ /* 0x000fea000383ffff */
.L_x_479:
[----:B------:R-:W-:-:S00]  /*e760*/  BRA `(.L_x_479) ;  /* 0xfffffffc00fc7947 */ /* 0x000fc0000383ffff */
[----:B------:R-:W-:-:S00]  /*e770*/  NOP ;  /* 0x0000000000007918 */ /* 0x000fc00000000000 */
        /* <DEDUP_REMOVED lines=8> */
.L_x_480:


//--------------------- .nv.global.init           --------------------------
	.section	.nv.global.init,"aw",@progbits
.nv.global.init:
	.type		$str$22,@object
	.size		$str$22,($str$23 - $str$22)
$str$22:
        /*0000*/ 	.byte	0x6b, 0x5f, 0x74, 0x69, 0x6c, 0x65, 0x5f, 0x63, 0x6f, 0x75, 0x6e, 0x74, 0x20, 0x3e, 0x3d, 0x20
        /*0010*/ 	.byte	0x31, 0x00
	.type		$str$23,@object
	.size		$str$23,(__unnamed_1 - $str$23)
$str$23:
        /*0012*/ 	.byte	0x2f, 0x74, 0x6d, 0x70, 0x2f, 0x63, 0x75, 0x74, 0x6c, 0x61, 0x73, 0x73, 0x5f, 0x73, 0x77, 0x65
        /*0022*/ 	.byte	0x65, 0x70, 0x5f, 0x73, 0x72, 0x63, 0x2f, 0x69, 0x6e, 0x63, 0x6c, 0x75, 0x64, 0x65, 0x2f, 0x63
        /*0032*/ 	.byte	0x75, 0x74, 0x6c, 0x61, 0x73, 0x73, 0x2f, 0x67, 0x65, 0x6d, 0x6d, 0x2f, 0x63, 0x6f, 0x6c, 0x6c
        /*0042*/ 	.byte	0x65, 0x63, 0x74, 0x69, 0x76, 0x65, 0x2f, 0x73, 0x6d, 0x39, 0x30, 0x5f, 0x6d, 0x6d, 0x61, 0x5f
        /*0052*/ 	.byte	0x74, 0x6d, 0x61, 0x5f, 0x67, 0x6d, 0x6d, 0x61, 0x5f, 0x73, 0x73, 0x5f, 0x77, 0x61, 0x72, 0x70
        /*0062*/ 	.byte	0x73, 0x70, 0x65, 0x63, 0x69, 0x61, 0x6c, 0x69, 0x7a, 0x65, 0x64, 0x2e, 0x68, 0x70, 0x70, 0x00
	.type		__unnamed_1,@object
	.size		__unnamed_1,(.L_0 - __unnamed_1)
__unnamed_1:
        /*0072*/ 	.byte	0x76, 0x6f, 0x69, 0x64, 0x20, 0x63, 0x75, 0x74, 0x6c, 0x61, 0x73, 0x73, 0x3a, 0x3a, 0x67, 0x65
        /* <DEDUP_REMOVED lines=172> */
        /*0b42*/ 	.byte	0x3a, 0x3a, 0x69, 0x64, 0x65, 0x6e, 0x74, 0x69, 0x74, 0x79, 0x5d, 0x00
.L_0:


//--------------------- .nv.shared._ZN7cutlass13device_kernelINS_4gemm6kernel13GemmUniversalIN4cute5tupleIJiiiiEEENS1_10collective13CollectiveMmaINS1_34MainloopSm90TmaGmmaWarpSpecializedILi14ENS5_IJNS4_1CILi2EEENSA_ILi1EEESC_EEENS1_35KernelTmaWarpSpecializedCooperativeEEENS5_IJNSA_ILi128EEENSA_ILi384EEENSA_ILi32EEEEEEaNS5_IJlSC_lEEEaSK_NS4_8TiledMMAINS4_8MMA_AtomIJNS4_4SM904GMMA27MMA_64x192x32_S32S8S8_SS_TNEEEENS4_6LayoutISD_NS5_IJSC_NSA_ILi0EEESS_EEEEENS5_IJNS4_10UnderscoreESV_SV_EEEEENS4_13SM90_TMA_LOADENS4_14ComposedLayoutINS4_7SwizzleILi1ELi4ELi3EEENS4_18smem_ptr_flag_bitsILi8EEENSR_INS5_IJNSA_ILi8EEESI_EEENS5_IJSI_SC_EEEEEEEvNS4_8identityENS4_23SM90_TMA_LOAD_MULTICASTES18_vS19_EENS_8epilogue10collective6detail29Sm90TmaWarpSpecializedAdapterINS1D_15DefaultEpilogueIaSK_SK_NS1C_6thread17LinearCombinationIaLi1EiiLNS1H_9ScaleType4KindE0ELNS_15FloatRoundStyleE2EaEENS1_15EpilogueDefaultEEEEEvvEEEEvNT_6ParamsE --------------------------
	.section	.nv.shared._ZN7cutlass13device_kernelINS_4gemm6kernel13GemmUniversalIN4cute5tupleIJiiiiEEENS1_10collective13CollectiveMmaINS1_34MainloopSm90TmaGmmaWarpSpecializedILi14ENS5_IJNS4_1CILi2EEENSA_ILi1EEESC_EEENS1_35KernelTmaWarpSpecializedCooperativeEEENS5_IJNSA_ILi128EEENSA_ILi384EEENSA_ILi32EEEEEEaNS5_IJlSC_lEEEaSK_NS4_8TiledMMAINS4_8MMA_AtomIJNS4_4SM904GMMA27MMA_64x192x32_S32S8S8_SS_TNEEEENS4_6LayoutISD_NS5_IJSC_NSA_ILi0EEESS_EEEEENS5_IJNS4_10UnderscoreESV_SV_EEEEENS4_13SM90_TMA_LOADENS4_14ComposedLayoutINS4_7SwizzleILi1ELi4ELi3EEENS4_18smem_ptr_flag_bitsILi8EEENSR_INS5_IJNSA_ILi8EEESI_EEENS5_IJSI_SC_EEEEEEEvNS4_8identityENS4_23SM90_TMA_LOAD_MULTICASTES18_vS19_EENS_8epilogue10collective6detail29Sm90TmaWarpSpecializedAdapterINS1D_15DefaultEpilogueIaSK_SK_NS1C_6thread17LinearCombinationIaLi1EiiLNS1H_9ScaleType4KindE0ELNS_15FloatRoundStyleE2EaEENS1_15EpilogueDefaultEEEEEvvEEEEvNT_6ParamsE,"aw",@nobits
	.sectionflags	@""
	.align	16
	.zero		1024


//--------------------- .nv.shared.reserved.0     --------------------------
	.section	.nv.shared.reserved.0,"aw",@nobits
	.weak		__nv_reservedSMEM_offset_0_alias
	.size		__nv_reservedSMEM_offset_0_alias, 0, 0
	.other		__nv_reservedSMEM_offset_0_alias,@"STO_CUDA_RESERVED_SHARED STV_DEFAULT"
__nv_reservedSMEM_offset_0_alias:
	.zero		0


//--------------------- .nv.global                --------------------------
	.section	.nv.global,"aw",@nobits
.nv.global:
	.type		_ZN39_INTERNAL_bf21a669_4_k_cu_209d5b84_85854cute1_E,@object
	.size		_ZN39_INTERNAL_bf21a669_4_k_cu_209d5b84_85854cute1_E,(_ZN39_INTERNAL_bf21a669_4_k_cu_209d5b84_85854cuda3std3__45__cpo6cbeginE - _ZN39_INTERNAL_bf21a669_4_k_cu_209d5b84_85854cute1_E)
_ZN39_INTERNAL_bf21a669_4_k_cu_209d5b84_85854cute1_E:
	.zero		1
	.type		_ZN39_INTERNAL_bf21a669_4_k_cu_209d5b84_85854cuda3std3__45__cpo6cbeginE,@object
	.size		_ZN39_INTERNAL_bf21a669_4_k_cu_209d5b84_85854cuda3std3__45__cpo6cbeginE,(_ZN39_INTERNAL_bf21a669_4_k_cu_209d5b84_85854cuda3std3__48in_placeE - _ZN39_INTERNAL_bf21a669_4_k_cu_209d5b84_85854cuda3std3__45__cpo6cbeginE)
_ZN39_INTERNAL_bf21a669_4_k_cu_209d5b84_85854cuda3std3__45__cpo6cbeginE:
	.zero		1
	.type		_ZN39_INTERNAL_bf21a669_4_k_cu_209d5b84_85854cuda3std3__48in_placeE,@object
	.size		_ZN39_INTERNAL_bf21a669_4_k_cu_209d5b84_85854cuda3std3__48in_placeE,(_ZN39_INTERNAL_bf21a669_4_k_cu_209d5b84_85854cuda3std6ranges3__45__cpo9iter_moveE - _ZN39_INTERNAL_bf21a669_4_k_cu_209d5b84_85854cuda3std3__48in_placeE)
_ZN39_INTERNAL_bf21a669_4_k_cu_209d5b84_85854cuda3std3__48in_placeE:
	.zero		1
	.type		_ZN39_INTERNAL_bf21a669_4_k_cu_209d5b84_85854cuda3std6ranges3__45__cpo9iter_moveE,@object
	.size		_ZN39_INTERNAL_bf21a669_4_k_cu_209d5b84_85854cuda3std6ranges3__45__cpo9iter_moveE,(_ZN39_INTERNAL_bf21a669_4_k_cu_209d5b84_85854cuda3std3__45__cpo5beginE - _ZN39_INTERNAL_bf21a669_4_k_cu_209d5b84_85854cuda3std6ranges3__45__cpo9iter_moveE)
_ZN39_INTERNAL_bf21a669_4_k_cu_209d5b84_85854cuda3std6ranges3__45__cpo9iter_moveE:
	.zero		1
	.type		_ZN39_INTERNAL_bf21a669_4_k_cu_209d5b84_85854cuda3std3__45__cpo5beginE,@object
	.size		_ZN39_INTERNAL_bf21a669_4_k_cu_209d5b84_85854cuda3std3__45__cpo5beginE,(_ZN39_INTERNAL_bf21a669_4_k_cu_209d5b84_85854cuda3std3__441_GLOBAL__N__bf21a669_4_k_cu_209d5b84_85856ignoreE - _ZN39_INTERNAL_bf21a669_4_k_cu_209d5b84_85854cuda3std3__45__cpo5beginE)
_ZN39_INTERNAL_bf21a669_4_k_cu_209d5b84_85854cuda3std3__45__cpo5beginE:
	.zero		1
	.type		_ZN39_INTERNAL_bf21a669_4_k_cu_209d5b84_85854cuda3std3__441_GLOBAL__N__bf21a669_4_k_cu_209d5b84_85856ignoreE,@object
	.size		_ZN39_INTERNAL_bf21a669_4_k_cu_209d5b84_85854cuda3std3__441_GLOBAL__N__bf21a669_4_k_cu_209d5b84_85856ignoreE,(_ZN39_INTERNAL_bf21a669_4_k_cu_209d5b84_85854cute7productE - _ZN39_INTERNAL_bf21a669_4_k_cu_209d5b84_85854cuda3std3__441_GLOBAL__N__bf21a669_4_k_cu_209d5b84_85856ignoreE)
_ZN39_INTERNAL_bf21a669_4_k_cu_209d5b84_85854cuda3std3__441_GLOBAL__N__bf21a669_4_k_cu_209d5b84_85856ignoreE:
	.zero		1
	.type		_ZN39_INTERNAL_bf21a669_4_k_cu_209d5b84_85854cute7productE,@object
	.size		_ZN39_INTERNAL_bf21a669_4_k_cu_209d5b84_85854cute7productE,(_ZN39_INTERNAL_bf21a669_4_k_cu_209d5b84_85854cuda3std3__45__cpo3endE - _ZN39_INTERNAL_bf21a669_4_k_cu_209d5b84_85854cute7productE)
_ZN39_INTERNAL_bf21a669_4_k_cu_209d5b84_85854cute7productE:
	.zero		1
	.type		_ZN39_INTERNAL_bf21a669_4_k_cu_209d5b84_85854cuda3std3__45__cpo3endE,@object
	.size		_ZN39_INTERNAL_bf21a669_4_k_cu_209d5b84_85854cuda3std3__45__cpo3endE,(_ZN39_INTERNAL_bf21a669_4_k_cu_209d5b84_85854cuda3std3__419piecewise_constructE - _ZN39_INTERNAL_bf21a669_4_k_cu_209d5b84_85854cuda3std3__45__cpo3endE)
_ZN39_INTERNAL_bf21a669_4_k_cu_209d5b84_85854cuda3std3__45__cpo3endE:
	.zero		1
	.type		_ZN39_INTERNAL_bf21a669_4_k_cu_209d5b84_85854cuda3std3__419piecewise_constructE,@object
	.size		_ZN39_INTERNAL_bf21a669_4_k_cu_209d5b84_85854cuda3std3__419piecewise_constructE,(_ZN39_INTERNAL_bf21a669_4_k_cu_209d5b84_85854cuda3std3__45__cpo4cendE - _ZN39_INTERNAL_bf21a669_4_k_cu_209d5b84_85854cuda3std3__419piecewise_constructE)
_ZN39_INTERNAL_bf21a669_4_k_cu_209d5b84_85854cuda3std3__419piecewise_constructE:
	.zero		1
	.type		_ZN39_INTERNAL_bf21a669_4_k_cu_209d5b84_85854cuda3std3__45__cpo4cendE,@object
	.size		_ZN39_INTERNAL_bf21a669_4_k_cu_209d5b84_85854cuda3std3__45__cpo4cendE,(_ZN39_INTERNAL_bf21a669_4_k_cu_209d5b84_85854cuda3std6ranges3__45__cpo4swapE - _ZN39_INTERNAL_bf21a669_4_k_cu_209d5b84_85854cuda3std3__45__cpo4cendE)
_ZN39_INTERNAL_bf21a669_4_k_cu_209d5b84_85854cuda3std3__45__cpo4cendE:
	.zero		1
	.type		_ZN39_INTERNAL_bf21a669_4_k_cu_209d5b84_85854cuda3std6ranges3__45__cpo4swapE,@object
	.size		_ZN39_INTERNAL_bf21a669_4_k_cu_209d5b84_85854cuda3std6ranges3__45__cpo4swapE,(.L_8 - _ZN39_INTERNAL_bf21a669_4_k_cu_209d5b84_85854cuda3std6ranges3__45__cpo4swapE)
_ZN39_INTERNAL_bf21a669_4_k_cu_209d5b84_85854cuda3std6ranges3__45__cpo4swapE:
	.zero		1
.L_8:


//--------------------- .nv.constant0._ZN7cutlass13device_kernelINS_4gemm6kernel13GemmUniversalIN4cute5tupleIJiiiiEEENS1_10collective13CollectiveMmaINS1_34MainloopSm90TmaGmmaWarpSpecializedILi14ENS5_IJNS4_1CILi2EEENSA_ILi1EEESC_EEENS1_35KernelTmaWarpSpecializedCooperativeEEENS5_IJNSA_ILi128EEENSA_ILi384EEENSA_ILi32EEEEEEaNS5_IJlSC_lEEEaSK_NS4_8TiledMMAINS4_8MMA_AtomIJNS4_4SM904GMMA27MMA_64x192x32_S32S8S8_SS_TNEEEENS4_6LayoutISD_NS5_IJSC_NSA_ILi0EEESS_EEEEENS5_IJNS4_10UnderscoreESV_SV_EEEEENS4_13SM90_TMA_LOADENS4_14ComposedLayoutINS4_7SwizzleILi1ELi4ELi3EEENS4_18smem_ptr_flag_bitsILi8EEENSR_INS5_IJNSA_ILi8EEESI_EEENS5_IJSI_SC_EEEEEEEvNS4_8identityENS4_23SM90_TMA_LOAD_MULTICASTES18_vS19_EENS_8epilogue10collective6detail29Sm90TmaWarpSpecializedAdapterINS1D_15DefaultEpilogueIaSK_SK_NS1C_6thread17LinearCombinationIaLi1EiiLNS1H_9ScaleType4KindE0ELNS_15FloatRoundStyleE2EaEENS1_15EpilogueDefaultEEEEEvvEEEEvNT_6ParamsE --------------------------
	.section	.nv.constant0._ZN7cutlass13device_kernelINS_4gemm6kernel13GemmUniversalIN4cute5tupleIJiiiiEEENS1_10collective13CollectiveMmaINS1_34MainloopSm90TmaGmmaWarpSpecializedILi14ENS5_IJNS4_1CILi2EEENSA_ILi1EEESC_EEENS1_35KernelTmaWarpSpecializedCooperativeEEENS5_IJNSA_ILi128EEENSA_ILi384EEENSA_ILi32EEEEEEaNS5_IJlSC_lEEEaSK_NS4_8TiledMMAINS4_8MMA_AtomIJNS4_4SM904GMMA27MMA_64x192x32_S32S8S8_SS_TNEEEENS4_6LayoutISD_NS5_IJSC_NSA_ILi0EEESS_EEEEENS5_IJNS4_10UnderscoreESV_SV_EEEEENS4_13SM90_TMA_LOADENS4_14ComposedLayoutINS4_7SwizzleILi1ELi4ELi3EEENS4_18smem_ptr_flag_bitsILi8EEENSR_INS5_IJNSA_ILi8EEESI_EEENS5_IJSI_SC_EEEEEEEvNS4_8identityENS4_23SM90_TMA_LOAD_MULTICASTES18_vS19_EENS_8epilogue10collective6detail29Sm90TmaWarpSpecializedAdapterINS1D_15DefaultEpilogueIaSK_SK_NS1C_6thread17LinearCombinationIaLi1EiiLNS1H_9ScaleType4KindE0ELNS_15FloatRoundStyleE2EaEENS1_15EpilogueDefaultEEEEEvvEEEEvNT_6ParamsE,"a",@progbits
	.sectionflags	@""
	.align	4
.nv.constant0._ZN7cutlass13device_kernelINS_4gemm6kernel13GemmUniversalIN4cute5tupleIJiiiiEEENS1_10collective13CollectiveMmaINS1_34MainloopSm90TmaGmmaWarpSpecializedILi14ENS5_IJNS4_1CILi2EEENSA_ILi1EEESC_EEENS1_35KernelTmaWarpSpecializedCooperativeEEENS5_IJNSA_ILi128EEENSA_ILi384EEENSA_ILi32EEEEEEaNS5_IJlSC_lEEEaSK_NS4_8TiledMMAINS4_8MMA_AtomIJNS4_4SM904GMMA27MMA_64x192x32_S32S8S8_SS_TNEEEENS4_6LayoutISD_NS5_IJSC_NSA_ILi0EEESS_EEEEENS5_IJNS4_10UnderscoreESV_SV_EEEEENS4_13SM90_TMA_LOADENS4_14ComposedLayoutINS4_7SwizzleILi1ELi4ELi3EEENS4_18smem_ptr_flag_bitsILi8EEENSR_INS5_IJNSA_ILi8EEESI_EEENS5_IJSI_SC_EEEEEEEvNS4_8identityENS4_23SM90_TMA_LOAD_MULTICASTES18_vS19_EENS_8epilogue10collective6detail29Sm90TmaWarpSpecializedAdapterINS1D_15DefaultEpilogueIaSK_SK_NS1C_6thread17LinearCombinationIaLi1EiiLNS1H_9ScaleType4KindE0ELNS_15FloatRoundStyleE2EaEENS1_15EpilogueDefaultEEEEEvvEEEEvNT_6ParamsE:
	.zero		1664


//--------------------- SYMBOLS --------------------------

	.type		.nv.reservedSmem.offset0,@object
	.size		.nv.reservedSmem.offset0,0x4
	.type		__assertfail,@function
